//
// Generated by NVIDIA NVVM Compiler
//
// Compiler Build ID: CL-36424714
// Cuda compilation tools, release 13.0, V13.0.88
// Based on NVVM 20.0.0
//

.version 9.0
.target sm_100
.address_size 64

	// .globl	_Z9cudaisingPiPdS_ii
// _ZZ9cudaisingPiPdS_iiE5tempW has been demoted
// _ZZ9cudaisingPiPdS_iiE5tempG has been demoted

.visible .entry _Z9cudaisingPiPdS_ii(
	.param .u64 .ptr .align 1 _Z9cudaisingPiPdS_ii_param_0,
	.param .u64 .ptr .align 1 _Z9cudaisingPiPdS_ii_param_1,
	.param .u64 .ptr .align 1 _Z9cudaisingPiPdS_ii_param_2,
	.param .u32 _Z9cudaisingPiPdS_ii_param_3,
	.param .u32 _Z9cudaisingPiPdS_ii_param_4
)
{
	.reg .pred 	%p<13>;
	.reg .b32 	%r<138>;
	.reg .b64 	%rd<37>;
	.reg .b64 	%fd<77>;
	// demoted variable
	.shared .align 8 .b8 _ZZ9cudaisingPiPdS_iiE5tempW[200];
	// demoted variable
	.shared .align 4 .b8 _ZZ9cudaisingPiPdS_iiE5tempG[10420];
	ld.param.u64 	%rd2, [_Z9cudaisingPiPdS_ii_param_0];
	ld.param.u64 	%rd3, [_Z9cudaisingPiPdS_ii_param_1];
	ld.param.u32 	%r38, [_Z9cudaisingPiPdS_ii_param_3];
	ld.param.u32 	%r39, [_Z9cudaisingPiPdS_ii_param_4];
	cvta.to.global.u64 	%rd1, %rd2;
	mov.u32 	%r1, %tid.x;
	setp.lt.s32 	%p1, %r38, -4;
	mov.u32 	%r2, %ctaid.x;
	add.s32 	%r3, %r38, 4;
	@%p1 bra 	$L__BB0_11;
	ld.param.u32 	%r120, [_Z9cudaisingPiPdS_ii_param_3];
	add.s32 	%r41, %r120, 2;
	max.s32 	%r42, %r41, -2;
	add.s32 	%r43, %r42, 3;
	add.s32 	%r4, %r42, 2;
	and.b32  	%r5, %r43, 3;
	and.b32  	%r44, %r43, -4;
	neg.s32 	%r6, %r44;
	shl.b32 	%r7, %r3, 2;
	add.s32 	%r8, %r120, %r2;
	mov.b32 	%r128, -2;
$L__BB0_2:
	ld.param.u32 	%r121, [_Z9cudaisingPiPdS_ii_param_3];
	setp.lt.u32 	%p2, %r4, 3;
	add.s32 	%r46, %r8, %r128;
	rem.u32 	%r47, %r46, %r121;
	mul.lo.s32 	%r10, %r47, %r121;
	add.s32 	%r11, %r128, 2;
	mov.b32 	%r133, -2;
	@%p2 bra 	$L__BB0_6;
	ld.param.u32 	%r129, [_Z9cudaisingPiPdS_ii_param_3];
	mov.u32 	%r49, _ZZ9cudaisingPiPdS_iiE5tempG;
	mad.lo.s32 	%r50, %r7, %r11, %r49;
	add.s32 	%r130, %r50, 8;
	mov.b32 	%r131, 1;
	mov.u32 	%r132, %r6;
$L__BB0_4:
	ld.param.u32 	%r123, [_Z9cudaisingPiPdS_ii_param_3];
	add.s32 	%r51, %r129, -2;
	rem.s32 	%r52, %r51, %r123;
	add.s32 	%r53, %r10, %r52;
	mul.wide.u32 	%rd5, %r53, 4;
	add.s64 	%rd6, %rd1, %rd5;
	ld.global.u32 	%r54, [%rd6];
	st.shared.u32 	[%r130+-8], %r54;
	add.s32 	%r55, %r129, -1;
	rem.s32 	%r56, %r55, %r123;
	add.s32 	%r57, %r10, %r56;
	mul.wide.u32 	%rd7, %r57, 4;
	add.s64 	%rd8, %rd1, %rd7;
	ld.global.u32 	%r58, [%rd8];
	st.shared.u32 	[%r130+-4], %r58;
	rem.s32 	%r59, %r129, %r123;
	add.s32 	%r60, %r10, %r59;
	mul.wide.u32 	%rd9, %r60, 4;
	add.s64 	%rd10, %rd1, %rd9;
	ld.global.u32 	%r61, [%rd10];
	st.shared.u32 	[%r130], %r61;
	add.s32 	%r62, %r129, 1;
	rem.s32 	%r63, %r62, %r123;
	add.s32 	%r64, %r10, %r63;
	mul.wide.u32 	%rd11, %r64, 4;
	add.s64 	%rd12, %rd1, %rd11;
	ld.global.u32 	%r65, [%rd12];
	st.shared.u32 	[%r130+4], %r65;
	add.s32 	%r132, %r132, 4;
	add.s32 	%r131, %r131, 4;
	add.s32 	%r130, %r130, 16;
	add.s32 	%r129, %r129, 4;
	setp.ne.s32 	%p3, %r132, 0;
	@%p3 bra 	$L__BB0_4;
	add.s32 	%r133, %r131, -3;
$L__BB0_6:
	setp.eq.s32 	%p4, %r5, 0;
	@%p4 bra 	$L__BB0_10;
	ld.param.u32 	%r124, [_Z9cudaisingPiPdS_ii_param_3];
	setp.eq.s32 	%p5, %r5, 1;
	add.s32 	%r23, %r133, %r124;
	rem.s32 	%r66, %r23, %r124;
	add.s32 	%r67, %r10, %r66;
	mul.wide.u32 	%rd13, %r67, 4;
	add.s64 	%rd14, %rd1, %rd13;
	ld.global.u32 	%r68, [%rd14];
	mad.lo.s32 	%r69, %r11, %r3, %r133;
	shl.b32 	%r70, %r69, 2;
	mov.u32 	%r71, _ZZ9cudaisingPiPdS_iiE5tempG;
	add.s32 	%r24, %r71, %r70;
	st.shared.u32 	[%r24+8], %r68;
	@%p5 bra 	$L__BB0_10;
	ld.param.u32 	%r125, [_Z9cudaisingPiPdS_ii_param_3];
	setp.eq.s32 	%p6, %r5, 2;
	add.s32 	%r72, %r23, 1;
	rem.s32 	%r73, %r72, %r125;
	add.s32 	%r74, %r10, %r73;
	mul.wide.u32 	%rd15, %r74, 4;
	add.s64 	%rd16, %rd1, %rd15;
	ld.global.u32 	%r75, [%rd16];
	st.shared.u32 	[%r24+12], %r75;
	@%p6 bra 	$L__BB0_10;
	ld.param.u32 	%r126, [_Z9cudaisingPiPdS_ii_param_3];
	add.s32 	%r76, %r23, 2;
	rem.s32 	%r77, %r76, %r126;
	add.s32 	%r78, %r10, %r77;
	mul.wide.u32 	%rd17, %r78, 4;
	add.s64 	%rd18, %rd1, %rd17;
	ld.global.u32 	%r79, [%rd18];
	st.shared.u32 	[%r24+16], %r79;
$L__BB0_10:
	add.s32 	%r128, %r128, 1;
	setp.ne.s32 	%p7, %r128, 3;
	@%p7 bra 	$L__BB0_2;
$L__BB0_11:
	setp.gt.u32 	%p8, %r1, 24;
	@%p8 bra 	$L__BB0_13;
	cvta.to.global.u64 	%rd19, %rd3;
	mul.wide.u32 	%rd20, %r1, 8;
	add.s64 	%rd21, %rd19, %rd20;
	ld.global.f64 	%fd27, [%rd21];
	shl.b32 	%r80, %r1, 3;
	mov.u32 	%r81, _ZZ9cudaisingPiPdS_iiE5tempW;
	add.s32 	%r82, %r81, %r80;
	st.shared.f64 	[%r82], %fd27;
$L__BB0_13:
	bar.sync 	0;
	setp.lt.s32 	%p9, %r39, 1;
	@%p9 bra 	$L__BB0_21;
	mov.u32 	%r83, %ntid.x;
	ld.shared.f64 	%fd1, [_ZZ9cudaisingPiPdS_iiE5tempW];
	ld.shared.f64 	%fd2, [_ZZ9cudaisingPiPdS_iiE5tempW+8];
	ld.shared.f64 	%fd3, [_ZZ9cudaisingPiPdS_iiE5tempW+16];
	ld.shared.f64 	%fd4, [_ZZ9cudaisingPiPdS_iiE5tempW+24];
	ld.shared.f64 	%fd5, [_ZZ9cudaisingPiPdS_iiE5tempW+32];
	ld.shared.f64 	%fd6, [_ZZ9cudaisingPiPdS_iiE5tempW+40];
	ld.shared.f64 	%fd7, [_ZZ9cudaisingPiPdS_iiE5tempW+48];
	ld.shared.f64 	%fd8, [_ZZ9cudaisingPiPdS_iiE5tempW+56];
	ld.shared.f64 	%fd9, [_ZZ9cudaisingPiPdS_iiE5tempW+64];
	ld.shared.f64 	%fd10, [_ZZ9cudaisingPiPdS_iiE5tempW+72];
	ld.shared.f64 	%fd11, [_ZZ9cudaisingPiPdS_iiE5tempW+80];
	ld.shared.f64 	%fd12, [_ZZ9cudaisingPiPdS_iiE5tempW+88];
	ld.shared.f64 	%fd13, [_ZZ9cudaisingPiPdS_iiE5tempW+96];
	ld.shared.f64 	%fd14, [_ZZ9cudaisingPiPdS_iiE5tempW+104];
	ld.shared.f64 	%fd15, [_ZZ9cudaisingPiPdS_iiE5tempW+112];
	ld.shared.f64 	%fd16, [_ZZ9cudaisingPiPdS_iiE5tempW+120];
	ld.shared.f64 	%fd17, [_ZZ9cudaisingPiPdS_iiE5tempW+128];
	ld.shared.f64 	%fd18, [_ZZ9cudaisingPiPdS_iiE5tempW+136];
	ld.shared.f64 	%fd19, [_ZZ9cudaisingPiPdS_iiE5tempW+144];
	ld.shared.f64 	%fd20, [_ZZ9cudaisingPiPdS_iiE5tempW+152];
	ld.shared.f64 	%fd21, [_ZZ9cudaisingPiPdS_iiE5tempW+160];
	ld.shared.f64 	%fd22, [_ZZ9cudaisingPiPdS_iiE5tempW+168];
	ld.shared.f64 	%fd23, [_ZZ9cudaisingPiPdS_iiE5tempW+176];
	ld.shared.f64 	%fd24, [_ZZ9cudaisingPiPdS_iiE5tempW+184];
	ld.shared.f64 	%fd25, [_ZZ9cudaisingPiPdS_iiE5tempW+192];
	mad.lo.s32 	%r84, %r83, %r2, %r1;
	mul.lo.s32 	%r137, %r39, %r84;
	mul.lo.s32 	%r85, %r1, %r39;
	shl.b32 	%r86, %r85, 2;
	mov.u32 	%r87, _ZZ9cudaisingPiPdS_iiE5tempG;
	add.s32 	%r136, %r87, %r86;
	neg.s32 	%r135, %r39;
	ld.shared.u32 	%r134, [%r136];
$L__BB0_15:
	mov.u32 	%r32, %r136;
	ld.param.u32 	%r127, [_Z9cudaisingPiPdS_ii_param_3];
	cvt.rn.f64.s32 	%fd28, %r134;
	fma.rn.f64 	%fd29, %fd1, %fd28, 0d0000000000000000;
	add.s32 	%r136, %r32, 4;
	ld.shared.u32 	%r134, [%r32+4];
	cvt.rn.f64.s32 	%fd30, %r134;
	fma.rn.f64 	%fd31, %fd2, %fd30, %fd29;
	ld.shared.u32 	%r88, [%r32+8];
	cvt.rn.f64.s32 	%fd32, %r88;
	fma.rn.f64 	%fd33, %fd3, %fd32, %fd31;
	ld.shared.u32 	%r89, [%r32+12];
	cvt.rn.f64.s32 	%fd34, %r89;
	fma.rn.f64 	%fd35, %fd4, %fd34, %fd33;
	ld.shared.u32 	%r90, [%r32+16];
	cvt.rn.f64.s32 	%fd36, %r90;
	fma.rn.f64 	%fd37, %fd5, %fd36, %fd35;
	shl.b32 	%r91, %r127, 2;
	add.s32 	%r92, %r91, 16;
	add.s32 	%r93, %r32, %r92;
	ld.shared.u32 	%r94, [%r93];
	cvt.rn.f64.s32 	%fd38, %r94;
	fma.rn.f64 	%fd39, %fd6, %fd38, %fd37;
	ld.shared.u32 	%r95, [%r93+4];
	cvt.rn.f64.s32 	%fd40, %r95;
	fma.rn.f64 	%fd41, %fd7, %fd40, %fd39;
	ld.shared.u32 	%r96, [%r93+8];
	cvt.rn.f64.s32 	%fd42, %r96;
	fma.rn.f64 	%fd43, %fd8, %fd42, %fd41;
	ld.shared.u32 	%r97, [%r93+12];
	cvt.rn.f64.s32 	%fd44, %r97;
	fma.rn.f64 	%fd45, %fd9, %fd44, %fd43;
	ld.shared.u32 	%r98, [%r93+16];
	cvt.rn.f64.s32 	%fd46, %r98;
	fma.rn.f64 	%fd47, %fd10, %fd46, %fd45;
	add.s32 	%r99, %r93, %r92;
	ld.shared.u32 	%r100, [%r99];
	cvt.rn.f64.s32 	%fd48, %r100;
	fma.rn.f64 	%fd49, %fd11, %fd48, %fd47;
	ld.shared.u32 	%r101, [%r99+4];
	cvt.rn.f64.s32 	%fd50, %r101;
	fma.rn.f64 	%fd51, %fd12, %fd50, %fd49;
	ld.shared.u32 	%r102, [%r99+8];
	cvt.rn.f64.s32 	%fd52, %r102;
	fma.rn.f64 	%fd53, %fd13, %fd52, %fd51;
	ld.shared.u32 	%r103, [%r99+12];
	cvt.rn.f64.s32 	%fd54, %r103;
	fma.rn.f64 	%fd55, %fd14, %fd54, %fd53;
	ld.shared.u32 	%r104, [%r99+16];
	cvt.rn.f64.s32 	%fd56, %r104;
	fma.rn.f64 	%fd57, %fd15, %fd56, %fd55;
	add.s32 	%r105, %r99, %r92;
	ld.shared.u32 	%r106, [%r105];
	cvt.rn.f64.s32 	%fd58, %r106;
	fma.rn.f64 	%fd59, %fd16, %fd58, %fd57;
	ld.shared.u32 	%r107, [%r105+4];
	cvt.rn.f64.s32 	%fd60, %r107;
	fma.rn.f64 	%fd61, %fd17, %fd60, %fd59;
	ld.shared.u32 	%r108, [%r105+8];
	cvt.rn.f64.s32 	%fd62, %r108;
	fma.rn.f64 	%fd63, %fd18, %fd62, %fd61;
	ld.shared.u32 	%r109, [%r105+12];
	cvt.rn.f64.s32 	%fd64, %r109;
	fma.rn.f64 	%fd65, %fd19, %fd64, %fd63;
	ld.shared.u32 	%r110, [%r105+16];
	cvt.rn.f64.s32 	%fd66, %r110;
	fma.rn.f64 	%fd67, %fd20, %fd66, %fd65;
	add.s32 	%r111, %r105, %r92;
	ld.shared.u32 	%r112, [%r111];
	cvt.rn.f64.s32 	%fd68, %r112;
	fma.rn.f64 	%fd69, %fd21, %fd68, %fd67;
	ld.shared.u32 	%r113, [%r111+4];
	cvt.rn.f64.s32 	%fd70, %r113;
	fma.rn.f64 	%fd71, %fd22, %fd70, %fd69;
	ld.shared.u32 	%r114, [%r111+8];
	cvt.rn.f64.s32 	%fd72, %r114;
	fma.rn.f64 	%fd73, %fd23, %fd72, %fd71;
	ld.shared.u32 	%r115, [%r111+12];
	cvt.rn.f64.s32 	%fd74, %r115;
	fma.rn.f64 	%fd75, %fd24, %fd74, %fd73;
	ld.shared.u32 	%r116, [%r111+16];
	cvt.rn.f64.s32 	%fd76, %r116;
	fma.rn.f64 	%fd26, %fd25, %fd76, %fd75;
	setp.leu.f64 	%p10, %fd26, 0d3EB0C6F7A0B5ED8D;
	@%p10 bra 	$L__BB0_17;
	ld.param.u64 	%rd36, [_Z9cudaisingPiPdS_ii_param_2];
	cvta.to.global.u64 	%rd30, %rd36;
	mul.wide.s32 	%rd31, %r137, 4;
	add.s64 	%rd32, %rd30, %rd31;
	mov.b32 	%r119, 1;
	st.global.u32 	[%rd32], %r119;
	bra.uni 	$L__BB0_20;
$L__BB0_17:
	setp.geu.f64 	%p11, %fd26, 0dBEB0C6F7A0B5ED8D;
	@%p11 bra 	$L__BB0_19;
	ld.param.u64 	%rd35, [_Z9cudaisingPiPdS_ii_param_2];
	cvta.to.global.u64 	%rd27, %rd35;
	mul.wide.s32 	%rd28, %r137, 4;
	add.s64 	%rd29, %rd27, %rd28;
	mov.b32 	%r118, -1;
	st.global.u32 	[%rd29], %r118;
	bra.uni 	$L__BB0_20;
$L__BB0_19:
	ld.param.u64 	%rd34, [_Z9cudaisingPiPdS_ii_param_2];
	ld.param.u64 	%rd33, [_Z9cudaisingPiPdS_ii_param_0];
	mul.wide.s32 	%rd22, %r137, 4;
	cvta.to.global.u64 	%rd23, %rd33;
	add.s64 	%rd24, %rd23, %rd22;
	ld.global.u32 	%r117, [%rd24];
	cvta.to.global.u64 	%rd25, %rd34;
	add.s64 	%rd26, %rd25, %rd22;
	st.global.u32 	[%rd26], %r117;
$L__BB0_20:
	add.s32 	%r137, %r137, 1;
	add.s32 	%r135, %r135, 1;
	setp.ne.s32 	%p12, %r135, 0;
	@%p12 bra 	$L__BB0_15;
$L__BB0_21:
	bar.sync 	0;
	ret;

}


// ===== COMPILED SASS (sm_100) =====

	.target	sm_100

	.elftype	@"ET_EXEC"


//--------------------- .note.nv.tkinfo           --------------------------
	.section	.note.nv.tkinfo,"",@"SHT_NOTE"
	.sectionflags	@"SHF_NOTE_NV_TKINFO"
	.tkinfo
        /*0018*/ 	.word	0x00000002
        /*0030*/ 	.string	""
        /*0030*/ 	.string	"ptxas"
        /*0030*/ 	.string	"Cuda compilation tools, release 13.0, V13.0.88"
        /*0030*/ 	.string	"Build cuda_13.0.r13.0/compiler.36424714_0"
        /*0030*/ 	.string	"-arch sm_100 -m 64 "



//--------------------- .note.nv.cuinfo           --------------------------
	.section	.note.nv.cuinfo,"",@"SHT_NOTE"
	.sectionflags	@"SHF_NOTE_NV_CUINFO"
        /*0018*/ 	.short	0x0002
        /*001a*/ 	.short	0x0064
        /*001c*/ 	.short	0x0082
	.zero		2


//--------------------- .nv.info                  --------------------------
	.section	.nv.info,"",@"SHT_CUDA_INFO"
	.align	4


	//----- nvinfo : EIATTR_REGCOUNT
	.align		4
        /*0000*/ 	.byte	0x04, 0x2f
        /*0002*/ 	.short	(.L_1 - .L_0)
	.align		4
.L_0:
        /*0004*/ 	.word	index@(_Z9cudaisingPiPdS_ii)
        /*0008*/ 	.word	0x00000040


	//----- nvinfo : EIATTR_FRAME_SIZE
	.align		4
.L_1:
        /*000c*/ 	.byte	0x04, 0x11
        /*000e*/ 	.short	(.L_3 - .L_2)
	.align		4
.L_2:
        /*0010*/ 	.word	index@(_Z9cudaisingPiPdS_ii)
        /*0014*/ 	.word	0x00000000


	//----- nvinfo : EIATTR_MIN_STACK_SIZE
	.align		4
.L_3:
        /*0018*/ 	.byte	0x04, 0x12
        /*001a*/ 	.short	(.L_5 - .L_4)
	.align		4
.L_4:
        /*001c*/ 	.word	index@(_Z9cudaisingPiPdS_ii)
        /*0020*/ 	.word	0x00000000
.L_5:


//--------------------- .nv.compat                --------------------------
	.section	.nv.compat,"",@"SHT_CUDA_COMPAT_INFO"
	.align	4
        /*0000*/ 	.byte	0x02, 0x09, 0x00, 0x00, 0x02, 0x02, 0x01, 0x00, 0x02, 0x05, 0x05, 0x00, 0x03, 0x07, 0x01, 0x01
        /*0010*/ 	.byte	0x02, 0x03, 0x00, 0x00, 0x02, 0x06, 0x01, 0x00, 0x04, 0x0b, 0x08, 0x00, 0x01, 0x00, 0x00, 0x00
        /*0020*/ 	.byte	0x00, 0x00, 0x00, 0x00


//--------------------- .nv.info._Z9cudaisingPiPdS_ii --------------------------
	.section	.nv.info._Z9cudaisingPiPdS_ii,"",@"SHT_CUDA_INFO"
	.sectionflags	@""
	.align	4


	//----- nvinfo : EIATTR_CUDA_API_VERSION
	.align		4
        /*0000*/ 	.byte	0x04, 0x37
        /*0002*/ 	.short	(.L_7 - .L_6)
.L_6:
        /*0004*/ 	.word	0x00000082


	//----- nvinfo : EIATTR_KPARAM_INFO
	.align		4
.L_7:
        /*0008*/ 	.byte	0x04, 0x17
        /*000a*/ 	.short	(.L_9 - .L_8)
.L_8:
        /*000c*/ 	.word	0x00000000
        /*0010*/ 	.short	0x0004
        /*0012*/ 	.short	0x001c
        /*0014*/ 	.byte	0x00, 0xf0, 0x11, 0x00


	//----- nvinfo : EIATTR_KPARAM_INFO
	.align		4
.L_9:
        /*0018*/ 	.byte	0x04, 0x17
        /*001a*/ 	.short	(.L_11 - .L_10)
.L_10:
        /*001c*/ 	.word	0x00000000
        /*0020*/ 	.short	0x0003
        /*0022*/ 	.short	0x0018
        /*0024*/ 	.byte	0x00, 0xf0, 0x11, 0x00


	//----- nvinfo : EIATTR_KPARAM_INFO
	.align		4
.L_11:
        /*0028*/ 	.byte	0x04, 0x17
        /*002a*/ 	.short	(.L_13 - .L_12)
.L_12:
        /*002c*/ 	.word	0x00000000
        /*0030*/ 	.short	0x0002
        /*0032*/ 	.short	0x0010
        /*0034*/ 	.byte	0x00, 0xf5, 0x21, 0x00


	//----- nvinfo : EIATTR_KPARAM_INFO
	.align		4
.L_13:
        /*0038*/ 	.byte	0x04, 0x17
        /*003a*/ 	.short	(.L_15 - .L_14)
.L_14:
        /*003c*/ 	.word	0x00000000
        /*0040*/ 	.short	0x0001
        /*0042*/ 	.short	0x0008
        /*0044*/ 	.byte	0x00, 0xf5, 0x21, 0x00


	//----- nvinfo : EIATTR_KPARAM_INFO
	.align		4
.L_15:
        /*0048*/ 	.byte	0x04, 0x17
        /*004a*/ 	.short	(.L_17 - .L_16)
.L_16:
        /*004c*/ 	.word	0x00000000
        /*0050*/ 	.short	0x0000
        /*0052*/ 	.short	0x0000
        /*0054*/ 	.byte	0x00, 0xf5, 0x21, 0x00


	//----- nvinfo : EIATTR_SPARSE_MMA_MASK
	.align		4
.L_17:
        /*0058*/ 	.byte	0x03, 0x50
        /*005a*/ 	.short	0x0000


	//----- nvinfo : EIATTR_MAXREG_COUNT
	.align		4
        /*005c*/ 	.byte	0x03, 0x1b
        /*005e*/ 	.short	0x00ff


	//----- nvinfo : EIATTR_NUM_BARRIERS
	.align		4
        /*0060*/ 	.byte	0x02, 0x4c
        /*0062*/ 	.byte	0x01
	.zero		1


	//----- nvinfo : EIATTR_MERCURY_ISA_VERSION
	.align		4
        /*0064*/ 	.byte	0x03, 0x5f
        /*0066*/ 	.short	0x0101


	//----- nvinfo : EIATTR_VRC_CTA_INIT_COUNT
	.align		4
        /*0068*/ 	.byte	0x02, 0x4a
	.zero		1
	.zero		1


	//----- nvinfo : EIATTR_EXIT_INSTR_OFFSETS
	.align		4
        /*006c*/ 	.byte	0x04, 0x1c
        /*006e*/ 	.short	(.L_19 - .L_18)


	//   ....[0]....
.L_18:
        /*0070*/ 	.word	0x00001780


	//----- nvinfo : EIATTR_CRS_STACK_SIZE
	.align		4
.L_19:
        /*0074*/ 	.byte	0x04, 0x1e
        /*0076*/ 	.short	(.L_21 - .L_20)
.L_20:
        /*0078*/ 	.word	0x00000000


	//----- nvinfo : EIATTR_CBANK_PARAM_SIZE
	.align		4
.L_21:
        /*007c*/ 	.byte	0x03, 0x19
        /*007e*/ 	.short	0x0020


	//----- nvinfo : EIATTR_PARAM_CBANK
	.align		4
        /*0080*/ 	.byte	0x04, 0x0a
        /*0082*/ 	.short	(.L_23 - .L_22)
	.align		4
.L_22:
        /*0084*/ 	.word	index@(.nv.constant0._Z9cudaisingPiPdS_ii)
        /*0088*/ 	.short	0x0380
        /*008a*/ 	.short	0x0020


	//----- nvinfo : EIATTR_SW_WAR
	.align		4
.L_23:
        /*008c*/ 	.byte	0x04, 0x36
        /*008e*/ 	.short	(.L_25 - .L_24)
.L_24:
        /*0090*/ 	.word	0x00000008
.L_25:


//--------------------- .nv.callgraph             --------------------------
	.section	.nv.callgraph,"",@"SHT_CUDA_CALLGRAPH"
	.align	4
	.sectionentsize	8
	.align		4
        /*0000*/ 	.word	0x00000000
	.align		4
        /*0004*/ 	.word	0xffffffff
	.align		4
        /*0008*/ 	.word	0x00000000
	.align		4
        /*000c*/ 	.word	0xfffffffe
	.align		4
        /*0010*/ 	.word	0x00000000
	.align		4
        /*0014*/ 	.word	0xfffffffd
	.align		4
        /*0018*/ 	.word	0x00000000
	.align		4
        /*001c*/ 	.word	0xfffffffc


//--------------------- .text._Z9cudaisingPiPdS_ii --------------------------
	.section	.text._Z9cudaisingPiPdS_ii,"ax",@progbits
	.align	128
        .global         _Z9cudaisingPiPdS_ii
        .type           _Z9cudaisingPiPdS_ii,@function
        .size           _Z9cudaisingPiPdS_ii,(.L_x_12 - _Z9cudaisingPiPdS_ii)
        .other          _Z9cudaisingPiPdS_ii,@"STO_CUDA_ENTRY STV_DEFAULT"
_Z9cudaisingPiPdS_ii:
.text._Z9cudaisingPiPdS_ii:
[----:B------:R-:W-:Y:S01]  /*0000*/  LDC R1, c[0x0][0x37c] ;  /* 0x0000df00ff017b82 */ /* 0x000fe20000000800 */
[----:B------:R-:W0:Y:S01]  /*0010*/  LDCU UR9, c[0x0][0x398] ;  /* 0x00007300ff0977ac */ /* 0x000e220008000800 */
[----:B------:R-:W1:Y:S06]  /*0020*/  S2R R2, SR_TID.X ;  /* 0x0000000000027919 */ /* 0x000e6c0000002100 */
[----:B------:R-:W2:Y:S01]  /*0030*/  S2UR UR8, SR_CTAID.X ;  /* 0x00000000000879c3 */ /* 0x000ea20000002500 */
[----:B------:R-:W3:Y:S01]  /*0040*/  LDCU.64 UR6, c[0x0][0x358] ;  /* 0x00006b00ff0677ac */ /* 0x000ee20008000a00 */
[----:B0-----:R-:W-:-:S05]  /*0050*/  IMAD.U32 R0, RZ, RZ, UR9 ;  /* 0x00000009ff007e24 */ /* 0x001fca000f8e00ff */
[----:B------:R-:W-:-:S13]  /*0060*/  ISETP.GE.AND P0, PT, R0, -0x4, PT ;  /* 0xfffffffc0000780c */ /* 0x000fda0003f06270 */
[----:B-123--:R-:W-:Y:S05]  /*0070*/  @!P0 BRA `(.L_x_0) ;  /* 0x0000000c006c8947 */ /* 0x00efea0003800000 */
[----:B------:R-:W-:Y:S02]  /*0080*/  HFMA2 R4, -RZ, RZ, 0, 1.1920928955078125e-07 ;  /* 0x00000002ff047431 */ /* 0x000fe400000001ff */
[----:B------:R-:W-:Y:S01]  /*0090*/  IMAD.U32 R3, RZ, RZ, UR9 ;  /* 0x00000009ff037e24 */ /* 0x000fe2000f8e00ff */
[----:B------:R-:W-:-:S03]  /*00a0*/  UMOV UR4, 0xfffffffe ;  /* 0xfffffffe00047882 */ /* 0x000fc60000000000 */
[----:B------:R-:W-:-:S04]  /*00b0*/  VIADD R0, R3, 0x4 ;  /* 0x0000000403007836 */ /* 0x000fc80000000000 */
[----:B------:R-:W-:Y:S01]  /*00c0*/  IMAD.SHL.U32 R5, R0, 0x4, RZ ;  /* 0x0000000400057824 */ /* 0x000fe200078e00ff */
[C---:B------:R-:W-:Y:S02]  /*00d0*/  VIADDMNMX R4, R3.reuse, R4, 0xfffffffe, !PT ;  /* 0xfffffffe03047446 */ /* 0x040fe40007800104 */
[----:B------:R-:W-:-:S03]  /*00e0*/  IADD3 R3, PT, PT, R3, UR8, RZ ;  /* 0x0000000803037c10 */ /* 0x000fc6000fffe0ff */
[C---:B------:R-:W-:Y:S02]  /*00f0*/  VIADD R6, R4.reuse, 0x3 ;  /* 0x0000000304067836 */ /* 0x040fe40000000000 */
[----:B------:R-:W-:-:S03]  /*0100*/  VIADD R4, R4, 0x2 ;  /* 0x0000000204047836 */ /* 0x000fc60000000000 */
[C---:B------:R-:W-:Y:S02]  /*0110*/  LOP3.LUT R7, R6.reuse, 0xfffffffc, RZ, 0xc0, !PT ;  /* 0xfffffffc06077812 */ /* 0x040fe400078ec0ff */
[----:B------:R-:W-:Y:S02]  /*0120*/  LOP3.LUT R6, R6, 0x3, RZ, 0xc0, !PT ;  /* 0x0000000306067812 */ /* 0x000fe400078ec0ff */
[----:B------:R-:W-:-:S07]  /*0130*/  IADD3 R7, PT, PT, -R7, RZ, RZ ;  /* 0x000000ff07077210 */ /* 0x000fce0007ffe1ff */
.L_x_4:
[----:B0-2---:R-:W0:Y:S01]  /*0140*/  LDC R8, c[0x0][0x398] ;  /* 0x0000e600ff087b82 */ /* 0x005e220000000800 */
[----:B------:R-:W-:Y:S01]  /*0150*/  ISETP.GE.U32.AND P2, PT, R4, 0x3, PT ;  /* 0x000000030400780c */ /* 0x000fe20003f46070 */
[----:B------:R-:W-:Y:S01]  /*0160*/  UIADD3 UR5, UPT, UPT, UR4, 0x2, URZ ;  /* 0x0000000204057890 */ /* 0x000fe2000fffe0ff */
[----:B------:R-:W-:Y:S01]  /*0170*/  IMAD.MOV.U32 R13, RZ, RZ, -0x2 ;  /* 0xfffffffeff0d7424 */ /* 0x000fe200078e00ff */
[----:B0-----:R-:W-:-:S13]  /*0180*/  R2UR UR9, R8 ;  /* 0x00000000080972ca */ /* 0x001fda00000e0000 */
[----:B------:R-:W0:Y:S01]  /*0190*/  I2F.U32.RP R10, UR9 ;  /* 0x00000009000a7d06 */ /* 0x000e220008209000 */
[----:B------:R-:W-:Y:S02]  /*01a0*/  ISETP.NE.U32.AND P1, PT, RZ, UR9, PT ;  /* 0x00000009ff007c0c */ /* 0x000fe4000bf25070 */
[----:B------:R-:W-:-:S05]  /*01b0*/  LOP3.LUT R12, RZ, UR9, RZ, 0x33, !PT ;  /* 0x00000009ff0c7c12 */ /* 0x000fca000f8e33ff */
[----:B0-----:R-:W0:Y:S02]  /*01c0*/  MUFU.RCP R10, R10 ;  /* 0x0000000a000a7308 */ /* 0x001e240000001000 */
[----:B0-----:R-:W-:-:S06]  /*01d0*/  VIADD R9, R10, 0xffffffe ;  /* 0x0ffffffe0a097836 */ /* 0x001fcc0000000000 */
[----:B------:R-:W0:Y:S02]  /*01e0*/  F2I.FTZ.U32.TRUNC.NTZ R9, R9 ;  /* 0x0000000900097305 */ /* 0x000e24000021f000 */
[----:B0-----:R-:W-:-:S04]  /*01f0*/  IMAD R8, R9, UR9, RZ ;  /* 0x0000000909087c24 */ /* 0x001fc8000f8e02ff */
[----:B------:R-:W-:Y:S01]  /*0200*/  IMAD.MOV R11, RZ, RZ, -R8 ;  /* 0x000000ffff0b7224 */ /* 0x000fe200078e0a08 */
[----:B------:R-:W-:-:S05]  /*0210*/  MOV R8, RZ ;  /* 0x000000ff00087202 */ /* 0x000fca0000000f00 */
[----:B------:R-:W-:-:S04]  /*0220*/  IMAD.HI.U32 R11, R9, R11, R8 ;  /* 0x0000000b090b7227 */ /* 0x000fc800078e0008 */
[----:B------:R-:W-:Y:S01]  /*0230*/  VIADD R8, R3, UR4 ;  /* 0x0000000403087c36 */ /* 0x000fe20008000000 */
[----:B------:R-:W-:-:S03]  /*0240*/  UIADD3 UR4, UPT, UPT, UR4, 0x1, URZ ;  /* 0x0000000104047890 */ /* 0x000fc6000fffe0ff */
[----:B------:R-:W-:Y:S01]  /*0250*/  IMAD.HI.U32 R11, R11, R8, RZ ;  /* 0x000000080b0b7227 */ /* 0x000fe200078e00ff */
[----:B------:R-:W-:-:S03]  /*0260*/  UISETP.NE.AND UP0, UPT, UR4, 0x3, UPT ;  /* 0x000000030400788c */ /* 0x000fc6000bf05270 */
[----:B------:R-:W-:-:S04]  /*0270*/  IMAD.MOV R11, RZ, RZ, -R11 ;  /* 0x000000ffff0b7224 */ /* 0x000fc800078e0a0b */
[----:B------:R-:W-:-:S05]  /*0280*/  IMAD R11, R11, UR9, R8 ;  /* 0x000000090b0b7c24 */ /* 0x000fca000f8e0208 */
[----:B------:R-:W-:-:S13]  /*0290*/  ISETP.GE.U32.AND P0, PT, R11, UR9, PT ;  /* 0x000000090b007c0c */ /* 0x000fda000bf06070 */
[----:B------:R-:W-:-:S04]  /*02a0*/  @P0 IADD3 R11, PT, PT, R11, -UR9, RZ ;  /* 0x800000090b0b0c10 */ /* 0x000fc8000fffe0ff */
[----:B------:R-:W-:-:S13]  /*02b0*/  ISETP.GE.U32.AND P0, PT, R11, UR9, PT ;  /* 0x000000090b007c0c */ /* 0x000fda000bf06070 */
[----:B------:R-:W-:-:S05]  /*02c0*/  @P0 VIADD R11, R11, -UR9 ;  /* 0x800000090b0b0c36 */ /* 0x000fca0008000000 */
[----:B------:R-:W-:Y:S01]  /*02d0*/  SEL R10, R12, R11, !P1 ;  /* 0x0000000b0c0a7207 */ /* 0x000fe20004800000 */
[----:B-1----:R-:W-:Y:S06]  /*02e0*/  @!P2 BRA `(.L_x_1) ;  /* 0x0000000400a8a947 */ /* 0x002fec0003800000 */
[----:B------:R-:W-:Y:S01]  /*02f0*/  MOV R8, UR9 ;  /* 0x0000000900087c02 */ /* 0x000fe20008000f00 */
[----:B------:R-:W0:Y:S01]  /*0300*/  S2R R17, SR_CgaCtaId ;  /* 0x0000000000117919 */ /* 0x000e220000008800 */
[----:B------:R-:W1:Y:S01]  /*0310*/  LDC R14, c[0x0][0x398] ;  /* 0x0000e600ff0e7b82 */ /* 0x000e620000000800 */
[----:B------:R-:W-:Y:S02]  /*0320*/  MOV R12, 0x400 ;  /* 0x00000400000c7802 */ /* 0x000fe40000000f00 */
[----:B------:R-:W-:Y:S02]  /*0330*/  IABS R11, R8 ;  /* 0x00000008000b7213 */ /* 0x000fe40000000000 */
[----:B------:R-:W-:Y:S02]  /*0340*/  IADD3 R12, PT, PT, R12, 0xc8, RZ ;  /* 0x000000c80c0c7810 */ /* 0x000fe40007ffe0ff */
[----:B------:R-:W2:Y:S01]  /*0350*/  I2F.RP R15, R11 ;  /* 0x0000000b000f7306 */ /* 0x000ea20000209400 */
[----:B------:R-:W3:Y:S08]  /*0360*/  LDC R13, c[0x0][0x398] ;  /* 0x0000e600ff0d7b82 */ /* 0x000ef00000000800 */
[----:B------:R-:W4:Y:S01]  /*0370*/  LDC.64 R8, c[0x0][0x380] ;  /* 0x0000e000ff087b82 */ /* 0x000f220000000a00 */
[----:B--2---:R-:W2:Y:S01]  /*0380*/  MUFU.RCP R15, R15 ;  /* 0x0000000f000f7308 */ /* 0x004ea20000001000 */
[----:B0-----:R-:W-:-:S05]  /*0390*/  LEA R12, R17, R12, 0x18 ;  /* 0x0000000c110c7211 */ /* 0x001fca00078ec0ff */
[----:B------:R-:W-:Y:S02]  /*03a0*/  IMAD R12, R5, UR5, R12 ;  /* 0x00000005050c7c24 */ /* 0x000fe4000f8e020c */
[----:B--2---:R-:W-:Y:S02]  /*03b0*/  VIADD R18, R15, 0xffffffe ;  /* 0x0ffffffe0f127836 */ /* 0x004fe40000000000 */
[----:B------:R-:W-:Y:S02]  /*03c0*/  VIADD R17, R12, 0x8 ;  /* 0x000000080c117836 */ /* 0x000fe40000000000 */
[----:B------:R0:W2:Y:S02]  /*03d0*/  F2I.FTZ.U32.TRUNC.NTZ R19, R18 ;  /* 0x0000001200137305 */ /* 0x0000a4000021f000 */
[----:B0-----:R-:W-:Y:S02]  /*03e0*/  IMAD.MOV.U32 R18, RZ, RZ, RZ ;  /* 0x000000ffff127224 */ /* 0x001fe400078e00ff */
[----:B--2---:R-:W-:-:S04]  /*03f0*/  IMAD.MOV R16, RZ, RZ, -R19 ;  /* 0x000000ffff107224 */ /* 0x004fc800078e0a13 */
[----:B------:R-:W-:Y:S01]  /*0400*/  IMAD R15, R16, R11, RZ ;  /* 0x0000000b100f7224 */ /* 0x000fe200078e02ff */
[----:B------:R-:W-:-:S03]  /*0410*/  MOV R16, R7 ;  /* 0x0000000700107202 */ /* 0x000fc60000000f00 */
[----:B------:R-:W-:-:S04]  /*0420*/  IMAD.HI.U32 R18, R19, R15, R18 ;  /* 0x0000000f13127227 */ /* 0x000fc800078e0012 */
[----:B-1-34-:R-:W-:-:S07]  /*0430*/  IMAD.MOV.U32 R15, RZ, RZ, 0x1 ;  /* 0x00000001ff0f7424 */ /* 0x01afce00078e00ff */
.L_x_2:
[----:B------:R-:W-:Y:S01]  /*0440*/  R2UR UR9, R13 ;  /* 0x000000000d0972ca */ /* 0x000fe200000e0000 */
[----:B------:R-:W-:Y:S01]  /*0450*/  VIADD R21, R14, 0xffffffff ;  /* 0xffffffff0e157836 */ /* 0x000fe20000000000 */
[----:B------:R-:W-:-:S04]  /*0460*/  IABS R27, R14 ;  /* 0x0000000e001b7213 */ /* 0x000fc80000000000 */
[----:B------:R-:W-:-:S07]  /*0470*/  ISETP.GE.AND P4, PT, R21, RZ, PT ;  /* 0x000000ff1500720c */ /* 0x000fce0003f86270 */
[----:B------:R-:W-:-:S05]  /*0480*/  IMAD.U32 R12, RZ, RZ, UR9 ;  /* 0x00000009ff0c7e24 */ /* 0x000fca000f8e00ff */
[----:B------:R-:W-:Y:S01]  /*0490*/  IABS R31, R12 ;  /* 0x0000000c001f7213 */ /* 0x000fe20000000000 */
[----:B------:R-:W-:-:S03]  /*04a0*/  VIADD R12, R14, 0xfffffffe ;  /* 0xfffffffe0e0c7836 */ /* 0x000fc60000000000 */
[----:B------:R-:W0:Y:S02]  /*04b0*/  I2F.RP R20, R31 ;  /* 0x0000001f00147306 */ /* 0x000e240000209400 */
[----:B------:R-:W-:Y:S02]  /*04c0*/  IABS R23, R12 ;  /* 0x0000000c00177213 */ /* 0x000fe40000000000 */
[----:B------:R-:W-:Y:S02]  /*04d0*/  ISETP.GE.AND P3, PT, R12, RZ, PT ;  /* 0x000000ff0c00720c */ /* 0x000fe40003f66270 */
[----:B------:R-:W-:Y:S01]  /*04e0*/  LOP3.LUT R12, RZ, UR9, RZ, 0x33, !PT ;  /* 0x00000009ff0c7c12 */ /* 0x000fe2000f8e33ff */
[----:B------:R-:W-:-:S05]  /*04f0*/  IMAD.HI.U32 R18, R18, R23, RZ ;  /* 0x0000001712127227 */ /* 0x000fca00078e00ff */
[----:B------:R-:W-:Y:S01]  /*0500*/  IADD3 R18, PT, PT, -R18, RZ, RZ ;  /* 0x000000ff12127210 */ /* 0x000fe20007ffe1ff */
[----:B0-----:R-:W0:Y:S02]  /*0510*/  MUFU.RCP R20, R20 ;  /* 0x0000001400147308 */ /* 0x001e240000001000 */
[----:B0-----:R-:W-:Y:S02]  /*0520*/  IADD3 R19, PT, PT, R20, 0xffffffe, RZ ;  /* 0x0ffffffe14137810 */ /* 0x001fe40007ffe0ff */
[----:B------:R-:W-:Y:S02]  /*0530*/  IMAD R20, R31, R18, R23 ;  /* 0x000000121f147224 */ /* 0x000fe400078e0217 */
[----:B------:R-:W-:Y:S02]  /*0540*/  HFMA2 R18, -RZ, RZ, 0, 0 ;  /* 0x00000000ff127431 */ /* 0x000fe400000001ff */
[----:B------:R-:W-:Y:S01]  /*0550*/  VIADD R23, R14, 0x1 ;  /* 0x000000010e177836 */ /* 0x000fe20000000000 */
[----:B------:R-:W0:Y:S01]  /*0560*/  F2I.FTZ.U32.TRUNC.NTZ R19, R19 ;  /* 0x0000001300137305 */ /* 0x000e22000021f000 */
[----:B------:R-:W-:-:S03]  /*0570*/  ISETP.GT.U32.AND P0, PT, R11, R20, PT ;  /* 0x000000140b00720c */ /* 0x000fc60003f04070 */
[----:B------:R-:W-:Y:S02]  /*0580*/  IABS R29, R23 ;  /* 0x00000017001d7213 */ /* 0x000fe40000000000 */
[----:B------:R-:W-:-:S08]  /*0590*/  ISETP.GE.AND P5, PT, R23, RZ, PT ;  /* 0x000000ff1700720c */ /* 0x000fd00003fa6270 */
[----:B------:R-:W-:Y:S02]  /*05a0*/  @!P0 IMAD.IADD R20, R20, 0x1, -R31 ;  /* 0x0000000114148824 */ /* 0x000fe400078e0a1f */
[----:B0-----:R-:W-:-:S03]  /*05b0*/  IMAD.MOV R22, RZ, RZ, -R19 ;  /* 0x000000ffff167224 */ /* 0x001fc600078e0a13 */
[----:B------:R-:W-:Y:S01]  /*05c0*/  ISETP.GT.U32.AND P6, PT, R11, R20, PT ;  /* 0x000000140b00720c */ /* 0x000fe20003fc4070 */
[----:B------:R-:W-:Y:S01]  /*05d0*/  IMAD R25, R22, R31, RZ ;  /* 0x0000001f16197224 */ /* 0x000fe200078e02ff */
[----:B------:R-:W-:Y:S02]  /*05e0*/  IABS R22, R21 ;  /* 0x0000001500167213 */ /* 0x000fe40000000000 */
[----:B------:R-:W-:Y:S01]  /*05f0*/  MOV R11, R31 ;  /* 0x0000001f000b7202 */ /* 0x000fe20000000f00 */
[----:B------:R-:W-:-:S04]  /*0600*/  IMAD.HI.U32 R18, R19, R25, R18 ;  /* 0x0000001913127227 */ /* 0x000fc800078e0012 */
[----:B------:R-:W-:Y:S02]  /*0610*/  IMAD.MOV.U32 R25, RZ, RZ, R22 ;  /* 0x000000ffff197224 */ /* 0x000fe400078e0016 */
[----:B------:R-:W-:-:S04]  /*0620*/  IMAD.HI.U32 R22, R18, R27, RZ ;  /* 0x0000001b12167227 */ /* 0x000fc800078e00ff */
[----:B------:R-:W-:-:S04]  /*0630*/  IMAD.HI.U32 R19, R18, R25, RZ ;  /* 0x0000001912137227 */ /* 0x000fc800078e00ff */
[----:B------:R-:W-:Y:S01]  /*0640*/  IMAD.HI.U32 R24, R18, R29, RZ ;  /* 0x0000001d12187227 */ /* 0x000fe200078e00ff */
[----:B------:R-:W-:-:S03]  /*0650*/  IADD3 R26, PT, PT, -R19, RZ, RZ ;  /* 0x000000ff131a7210 */ /* 0x000fc60007ffe1ff */
[----:B------:R-:W-:Y:S02]  /*0660*/  IMAD.MOV R28, RZ, RZ, -R22 ;  /* 0x000000ffff1c7224 */ /* 0x000fe400078e0a16 */
[----:B------:R-:W-:Y:S02]  /*0670*/  IMAD.MOV R30, RZ, RZ, -R24 ;  /* 0x000000ffff1e7224 */ /* 0x000fe400078e0a18 */
[C---:B------:R-:W-:Y:S02]  /*0680*/  IMAD R22, R31.reuse, R26, R25 ;  /* 0x0000001a1f167224 */ /* 0x040fe400078e0219 */
[C---:B------:R-:W-:Y:S02]  /*0690*/  IMAD R24, R31.reuse, R28, R27 ;  /* 0x0000001c1f187224 */ /* 0x040fe400078e021b */
[----:B------:R-:W-:Y:S01]  /*06a0*/  IMAD R26, R31, R30, R29 ;  /* 0x0000001e1f1a7224 */ /* 0x000fe200078e021d */
[C---:B------:R-:W-:Y:S01]  /*06b0*/  ISETP.GT.U32.AND P0, PT, R11.reuse, R22, PT ;  /* 0x000000160b00720c */ /* 0x040fe20003f04070 */
[----:B------:R-:W-:Y:S01]  /*06c0*/  @!P6 IMAD.IADD R20, R20, 0x1, -R31 ;  /* 0x000000011414e824 */ /* 0x000fe200078e0a1f */
[----:B------:R-:W-:-:S02]  /*06d0*/  ISETP.GT.U32.AND P1, PT, R11, R24, PT ;  /* 0x000000180b00720c */ /* 0x000fc40003f24070 */
[----:B------:R-:W-:Y:S01]  /*06e0*/  ISETP.GT.U32.AND P2, PT, R11, R26, PT ;  /* 0x0000001a0b00720c */ /* 0x000fe20003f44070 */
[----:B------:R-:W-:Y:S01]  /*06f0*/  @!P3 IMAD.MOV R20, RZ, RZ, -R20 ;  /* 0x000000ffff14b224 */ /* 0x000fe200078e0a14 */
[----:B------:R-:W-:-:S07]  /*0700*/  ISETP.GE.AND P6, PT, R14, RZ, PT ;  /* 0x000000ff0e00720c */ /* 0x000fce0003fc6270 */
[--C-:B------:R-:W-:Y:S02]  /*0710*/  @!P0 IMAD.IADD R22, R22, 0x1, -R31.reuse ;  /* 0x0000000116168824 */ /* 0x100fe400078e0a1f */
[----:B------:R-:W-:Y:S02]  /*0720*/  @!P1 IMAD.IADD R24, R24, 0x1, -R31 ;  /* 0x0000000118189824 */ /* 0x000fe400078e0a1f */
[----:B------:R-:W-:Y:S02]  /*0730*/  @!P2 IADD3 R26, PT, PT, R26, -R31, RZ ;  /* 0x8000001f1a1aa210 */ /* 0x000fe40007ffe0ff */
[C---:B------:R-:W-:Y:S02]  /*0740*/  ISETP.GT.U32.AND P0, PT, R11.reuse, R22, PT ;  /* 0x000000160b00720c */ /* 0x040fe40003f04070 */
[C---:B------:R-:W-:Y:S02]  /*0750*/  ISETP.GT.U32.AND P1, PT, R11.reuse, R24, PT ;  /* 0x000000180b00720c */ /* 0x040fe40003f24070 */
[----:B------:R-:W-:-:S09]  /*0760*/  ISETP.GT.U32.AND P2, PT, R11, R26, PT ;  /* 0x0000001a0b00720c */ /* 0x000fd20003f44070 */
[-C--:B------:R-:W-:Y:S02]  /*0770*/  @!P0 IADD3 R22, PT, PT, R22, -R31.reuse, RZ ;  /* 0x8000001f16168210 */ /* 0x080fe40007ffe0ff */
[----:B------:R-:W-:Y:S01]  /*0780*/  @!P1 IMAD.IADD R24, R24, 0x1, -R31 ;  /* 0x0000000118189824 */ /* 0x000fe200078e0a1f */
[----:B------:R-:W-:Y:S02]  /*0790*/  ISETP.NE.AND P0, PT, RZ, UR9, PT ;  /* 0x00000009ff007c0c */ /* 0x000fe4000bf05270 */
[----:B------:R-:W-:Y:S01]  /*07a0*/  @!P2 IADD3 R26, PT, PT, R26, -R31, RZ ;  /* 0x8000001f1a1aa210 */ /* 0x000fe20007ffe0ff */
[----:B------:R-:W-:Y:S01]  /*07b0*/  @!P4 IMAD.MOV R22, RZ, RZ, -R22 ;  /* 0x000000ffff16c224 */ /* 0x000fe200078e0a16 */
[----:B------:R-:W-:Y:S02]  /*07c0*/  @!P6 IADD3 R24, PT, PT, -R24, RZ, RZ ;  /* 0x000000ff1818e210 */ /* 0x000fe40007ffe1ff */
[----:B------:R-:W-:Y:S02]  /*07d0*/  @!P5 IADD3 R26, PT, PT, -R26, RZ, RZ ;  /* 0x000000ff1a1ad210 */ /* 0x000fe40007ffe1ff */
[----:B------:R-:W-:-:S02]  /*07e0*/  SEL R19, R12, R20, !P0 ;  /* 0x000000140c137207 */ /* 0x000fc40004000000 */
[C---:B------:R-:W-:Y:S02]  /*07f0*/  SEL R23, R12.reuse, R26, !P0 ;  /* 0x0000001a0c177207 */ /* 0x040fe40004000000 */
[----:B------:R-:W-:Y:S01]  /*0800*/  SEL R21, R12, R22, !P0 ;  /* 0x000000160c157207 */ /* 0x000fe20004000000 */
[----:B------:R-:W-:Y:S01]  /*0810*/  IMAD R19, R10, UR9, R19 ;  /* 0x000000090a137c24 */ /* 0x000fe2000f8e0213 */
[----:B------:R-:W-:Y:S01]  /*0820*/  SEL R25, R12, R24, !P0 ;  /* 0x000000180c197207 */ /* 0x000fe20004000000 */
[C---:B------:R-:W-:Y:S02]  /*0830*/  IMAD R27, R10.reuse, UR9, R23 ;  /* 0x000000090a1b7c24 */ /* 0x040fe4000f8e0217 */
[C---:B------:R-:W-:Y:S02]  /*0840*/  IMAD R23, R10.reuse, UR9, R21 ;  /* 0x000000090a177c24 */ /* 0x040fe4000f8e0215 */
[----:B------:R-:W-:Y:S02]  /*0850*/  IMAD R25, R10, UR9, R25 ;  /* 0x000000090a197c24 */ /* 0x000fe4000f8e0219 */
[----:B------:R-:W-:-:S04]  /*0860*/  IMAD.WIDE.U32 R20, R19, 0x4, R8 ;  /* 0x0000000413147825 */ /* 0x000fc800078e0008 */
[--C-:B------:R-:W-:Y:S02]  /*0870*/  IMAD.WIDE.U32 R26, R27, 0x4, R8.reuse ;  /* 0x000000041b1a7825 */ /* 0x100fe400078e0008 */
[----:B------:R-:W2:Y:S02]  /*0880*/  LDG.E R20, desc[UR6][R20.64] ;  /* 0x0000000614147981 */ /* 0x000ea4000c1e1900 */
[--C-:B------:R-:W-:Y:S02]  /*0890*/  IMAD.WIDE.U32 R22, R23, 0x4, R8.reuse ;  /* 0x0000000417167825 */ /* 0x100fe400078e0008 */
[----:B------:R-:W3:Y:S02]  /*08a0*/  LDG.E R26, desc[UR6][R26.64] ;  /* 0x000000061a1a7981 */ /* 0x000ee4000c1e1900 */
[----:B------:R-:W-:Y:S02]  /*08b0*/  IMAD.WIDE.U32 R24, R25, 0x4, R8 ;  /* 0x0000000419187825 */ /* 0x000fe400078e0008 */
[----:B------:R-:W4:Y:S04]  /*08c0*/  LDG.E R22, desc[UR6][R22.64] ;  /* 0x0000000616167981 */ /* 0x000f28000c1e1900 */
[----:B------:R-:W5:Y:S01]  /*08d0*/  LDG.E R24, desc[UR6][R24.64] ;  /* 0x0000000618187981 */ /* 0x000f62000c1e1900 */
[----:B------:R-:W-:-:S05]  /*08e0*/  VIADD R16, R16, 0x4 ;  /* 0x0000000410107836 */ /* 0x000fca0000000000 */
[----:B------:R-:W-:Y:S01]  /*08f0*/  ISETP.NE.AND P0, PT, R16, RZ, PT ;  /* 0x000000ff1000720c */ /* 0x000fe20003f05270 */
[----:B------:R-:W-:Y:S01]  /*0900*/  VIADD R14, R14, 0x4 ;  /* 0x000000040e0e7836 */ /* 0x000fe20000000000 */
[----:B------:R-:W-:Y:S01]  /*0910*/  IADD3 R15, PT, PT, R15, 0x4, RZ ;  /* 0x000000040f0f7810 */ /* 0x000fe20007ffe0ff */
[----:B--2---:R-:W-:Y:S04]  /*0920*/  STS [R17+-0x8], R20 ;  /* 0xfffff81411007388 */ /* 0x004fe80000000800 */
[----:B---3--:R-:W-:Y:S04]  /*0930*/  STS [R17+0x4], R26 ;  /* 0x0000041a11007388 */ /* 0x008fe80000000800 */
[----:B----4-:R-:W-:Y:S04]  /*0940*/  STS [R17+-0x4], R22 ;  /* 0xfffffc1611007388 */ /* 0x010fe80000000800 */
[----:B-----5:R0:W-:Y:S02]  /*0950*/  STS [R17], R24 ;  /* 0x0000001811007388 */ /* 0x0201e40000000800 */
[----:B0-----:R-:W-:Y:S01]  /*0960*/  IADD3 R17, PT, PT, R17, 0x10, RZ ;  /* 0x0000001011117810 */ /* 0x001fe20007ffe0ff */
[----:B------:R-:W-:Y:S06]  /*0970*/  @P0 BRA `(.L_x_2) ;  /* 0xfffffff800b00947 */ /* 0x000fec000383ffff */
[----:B------:R-:W-:-:S07]  /*0980*/  VIADD R13, R15, 0xfffffffd ;  /* 0xfffffffd0f0d7836 */ /* 0x000fce0000000000 */
.L_x_1:
[----:B------:R-:W-:-:S13]  /*0990*/  ISETP.NE.AND P0, PT, R6, RZ, PT ;  /* 0x000000ff0600720c */ /* 0x000fda0003f05270 */
[----:B------:R-:W-:Y:S05]  /*09a0*/  @!P0 BRA `(.L_x_3) ;  /* 0x00000004001c8947 */ /* 0x000fea0003800000 */
[----:B------:R-:W-:Y:S01]  /*09b0*/  MOV R8, UR9 ;  /* 0x0000000900087c02 */ /* 0x000fe20008000f00 */
[----:B------:R-:W-:-:S03]  /*09c0*/  VIADD R16, R13, UR9 ;  /* 0x000000090d107c36 */ /* 0x000fc60008000000 */
[----:B------:R-:W-:Y:S01]  /*09d0*/  IABS R18, R8 ;  /* 0x0000000800127213 */ /* 0x000fe20000000000 */
[----:B------:R-:W-:Y:S01]  /*09e0*/  HFMA2 R8, -RZ, RZ, 0, 0 ;  /* 0x00000000ff087431 */ /* 0x000fe200000001ff */
[----:B------:R-:W-:Y:S02]  /*09f0*/  IABS R15, R16 ;  /* 0x00000010000f7213 */ /* 0x000fe40000000000 */
[----:B------:R-:W0:Y:S01]  /*0a00*/  I2F.RP R14, R18 ;  /* 0x00000012000e7306 */ /* 0x000e220000209400 */
[----:B------:R-:W-:-:S07]  /*0a10*/  ISETP.GE.AND P1, PT, R16, RZ, PT ;  /* 0x000000ff1000720c */ /* 0x000fce0003f26270 */
[----:B0-----:R-:W0:Y:S02]  /*0a20*/  MUFU.RCP R14, R14 ;  /* 0x0000000e000e7308 */ /* 0x001e240000001000 */
[----:B0-----:R-:W-:-:S06]  /*0a30*/  VIADD R9, R14, 0xffffffe ;  /* 0x0ffffffe0e097836 */ /* 0x001fcc0000000000 */
[----:B------:R-:W0:Y:S02]  /*0a40*/  F2I.FTZ.U32.TRUNC.NTZ R9, R9 ;  /* 0x0000000900097305 */ /* 0x000e24000021f000 */
[----:B0-----:R-:W-:-:S05]  /*0a50*/  IADD3 R11, PT, PT, RZ, -R9, RZ ;  /* 0x80000009ff0b7210 */ /* 0x001fca0007ffe0ff */
[----:B------:R-:W-:-:S04]  /*0a60*/  IMAD R11, R11, R18, RZ ;  /* 0x000000120b0b7224 */ /* 0x000fc800078e02ff */
[----:B------:R-:W-:-:S04]  /*0a70*/  IMAD.HI.U32 R20, R9, R11, R8 ;  /* 0x0000000b09147227 */ /* 0x000fc800078e0008 */
[----:B------:R-:W-:-:S04]  /*0a80*/  IMAD.MOV.U32 R11, RZ, RZ, R15 ;  /* 0x000000ffff0b7224 */ /* 0x000fc800078e000f */
[----:B------:R-:W-:-:S05]  /*0a90*/  IMAD.HI.U32 R8, R20, R11, RZ ;  /* 0x0000000b14087227 */ /* 0x000fca00078e00ff */
[----:B------:R-:W-:-:S05]  /*0aa0*/  IADD3 R8, PT, PT, -R8, RZ, RZ ;  /* 0x000000ff08087210 */ /* 0x000fca0007ffe1ff */
[C---:B------:R-:W-:Y:S02]  /*0ab0*/  IMAD R11, R18.reuse, R8, R11 ;  /* 0x00000008120b7224 */ /* 0x040fe400078e020b */
[----:B------:R-:W0:Y:S03]  /*0ac0*/  LDC.64 R8, c[0x0][0x380] ;  /* 0x0000e000ff087b82 */ /* 0x000e260000000a00 */
[----:B------:R-:W-:-:S13]  /*0ad0*/  ISETP.GT.U32.AND P0, PT, R18, R11, PT ;  /* 0x0000000b1200720c */ /* 0x000fda0003f04070 */
[----:B------:R-:W-:-:S05]  /*0ae0*/  @!P0 IMAD.IADD R11, R11, 0x1, -R18 ;  /* 0x000000010b0b8824 */ /* 0x000fca00078e0a12 */
[----:B------:R-:W-:-:S13]  /*0af0*/  ISETP.GT.U32.AND P0, PT, R18, R11, PT ;  /* 0x0000000b1200720c */ /* 0x000fda0003f04070 */
[----:B------:R-:W-:Y:S02]  /*0b00*/  @!P0 IADD3 R11, PT, PT, R11, -R18, RZ ;  /* 0x800000120b0b8210 */ /* 0x000fe40007ffe0ff */
[----:B------:R-:W-:-:S03]  /*0b10*/  ISETP.NE.AND P0, PT, RZ, UR9, PT ;  /* 0x00000009ff007c0c */ /* 0x000fc6000bf05270 */
[----:B------:R-:W-:-:S05]  /*0b20*/  @!P1 IMAD.MOV R11, RZ, RZ, -R11 ;  /* 0x000000ffff0b9224 */ /* 0x000fca00078e0a0b */
[----:B------:R-:W-:-:S05]  /*0b30*/  SEL R11, R12, R11, !P0 ;  /* 0x0000000b0c0b7207 */ /* 0x000fca0004000000 */
[----:B------:R-:W-:-:S04]  /*0b40*/  IMAD R11, R10, UR9, R11 ;  /* 0x000000090a0b7c24 */ /* 0x000fc8000f8e020b */
[----:B0-----:R-:W-:-:S06]  /*0b50*/  IMAD.WIDE.U32 R14, R11, 0x4, R8 ;  /* 0x000000040b0e7825 */ /* 0x001fcc00078e0008 */
[----:B------:R-:W2:Y:S01]  /*0b60*/  LDG.E R14, desc[UR6][R14.64] ;  /* 0x000000060e0e7981 */ /* 0x000ea2000c1e1900 */
[----:B------:R-:W-:Y:S01]  /*0b70*/  MOV R11, 0x400 ;  /* 0x00000400000b7802 */ /* 0x000fe20000000f00 */
[----:B------:R-:W-:Y:S01]  /*0b80*/  IMAD R13, R0, UR5, R13 ;  /* 0x00000005000d7c24 */ /* 0x000fe2000f8e020d */
[----:B------:R-:W-:Y:S01]  /*0b90*/  ISETP.NE.AND P1, PT, R6, 0x1, PT ;  /* 0x000000010600780c */ /* 0x000fe20003f25270 */
[----:B------:R-:W0:Y:S01]  /*0ba0*/  S2R R22, SR_CgaCtaId ;  /* 0x0000000000167919 */ /* 0x000e220000008800 */
[----:B------:R-:W-:-:S04]  /*0bb0*/  IADD3 R11, PT, PT, R11, 0xc8, RZ ;  /* 0x000000c80b0b7810 */ /* 0x000fc80007ffe0ff */
[----:B0-----:R-:W-:-:S05]  /*0bc0*/  LEA R22, R22, R11, 0x18 ;  /* 0x0000000b16167211 */ /* 0x001fca00078ec0ff */
[----:B------:R-:W-:-:S05]  /*0bd0*/  IMAD R17, R13, 0x4, R22 ;  /* 0x000000040d117824 */ /* 0x000fca00078e0216 */
[----:B--2---:R0:W-:Y:S01]  /*0be0*/  STS [R17+0x8], R14 ;  /* 0x0000080e11007388 */ /* 0x0041e20000000800 */
[----:B------:R-:W-:Y:S05]  /*0bf0*/  @!P1 BRA `(.L_x_3) ;  /* 0x0000000000889947 */ /* 0x000fea0003800000 */
[----:B------:R-:W-:-:S04]  /*0c00*/  IADD3 R15, PT, PT, R16, 0x1, RZ ;  /* 0x00000001100f7810 */ /* 0x000fc80007ffe0ff */
[----:B------:R-:W-:Y:S02]  /*0c10*/  IABS R13, R15 ;  /* 0x0000000f000d7213 */ /* 0x000fe40000000000 */
[----:B------:R-:W-:-:S03]  /*0c20*/  ISETP.GE.AND P2, PT, R15, RZ, PT ;  /* 0x000000ff0f00720c */ /* 0x000fc60003f46270 */
[----:B------:R-:W-:-:S04]  /*0c30*/  IMAD.HI.U32 R11, R20, R13, RZ ;  /* 0x0000000d140b7227 */ /* 0x000fc800078e00ff */
[----:B0-----:R-:W-:-:S04]  /*0c40*/  IMAD.MOV R14, RZ, RZ, -R11 ;  /* 0x000000ffff0e7224 */ /* 0x001fc800078e0a0b */
[----:B------:R-:W-:-:S05]  /*0c50*/  IMAD R11, R18, R14, R13 ;  /* 0x0000000e120b7224 */ /* 0x000fca00078e020d */
[----:B------:R-:W-:-:S13]  /*0c60*/  ISETP.GT.U32.AND P1, PT, R18, R11, PT ;  /* 0x0000000b1200720c */ /* 0x000fda0003f24070 */
[----:B------:R-:W-:-:S04]  /*0c70*/  @!P1 IADD3 R11, PT, PT, R11, -R18, RZ ;  /* 0x800000120b0b9210 */ /* 0x000fc80007ffe0ff */
[----:B------:R-:W-:-:S13]  /*0c80*/  ISETP.GT.U32.AND P1, PT, R18, R11, PT ;  /* 0x0000000b1200720c */ /* 0x000fda0003f24070 */
[----:B------:R-:W-:-:S05]  /*0c90*/  @!P1 IMAD.IADD R11, R11, 0x1, -R18 ;  /* 0x000000010b0b9824 */ /* 0x000fca00078e0a12 */
[----:B------:R-:W-:-:S04]  /*0ca0*/  @!P2 IADD3 R11, PT, PT, -R11, RZ, RZ ;  /* 0x000000ff0b0ba210 */ /* 0x000fc80007ffe1ff */
[----:B------:R-:W-:-:S05]  /*0cb0*/  SEL R11, R12, R11, !P0 ;  /* 0x0000000b0c0b7207 */ /* 0x000fca0004000000 */
[----:B------:R-:W-:-:S04]  /*0cc0*/  IMAD R11, R10, UR9, R11 ;  /* 0x000000090a0b7c24 */ /* 0x000fc8000f8e020b */
[----:B------:R-:W-:-:S06]  /*0cd0*/  IMAD.WIDE.U32 R14, R11, 0x4, R8 ;  /* 0x000000040b0e7825 */ /* 0x000fcc00078e0008 */
[----:B------:R-:W2:Y:S01]  /*0ce0*/  LDG.E R14, desc[UR6][R14.64] ;  /* 0x000000060e0e7981 */ /* 0x000ea2000c1e1900 */
[----:B------:R-:W-:-:S03]  /*0cf0*/  ISETP.NE.AND P1, PT, R6, 0x2, PT ;  /* 0x000000020600780c */ /* 0x000fc60003f25270 */
[----:B--2---:R1:W-:Y:S10]  /*0d00*/  STS [R17+0xc], R14 ;  /* 0x00000c0e11007388 */ /* 0x0043f40000000800 */
[----:B------:R-:W-:Y:S05]  /*0d10*/  @!P1 BRA `(.L_x_3) ;  /* 0x0000000000409947 */ /* 0x000fea0003800000 */
[----:B------:R-:W-:-:S05]  /*0d20*/  VIADD R11, R16, 0x2 ;  /* 0x00000002100b7836 */ /* 0x000fca0000000000 */
[----:B-1----:R-:W-:Y:S02]  /*0d30*/  IABS R14, R11 ;  /* 0x0000000b000e7213 */ /* 0x002fe40000000000 */
[----:B------:R-:W-:-:S03]  /*0d40*/  ISETP.GE.AND P2, PT, R11, RZ, PT ;  /* 0x000000ff0b00720c */ /* 0x000fc60003f46270 */
[----:B------:R-:W-:-:S05]  /*0d50*/  IMAD.HI.U32 R13, R20, R14, RZ ;  /* 0x0000000e140d7227 */ /* 0x000fca00078e00ff */
[----:B------:R-:W-:-:S05]  /*0d60*/  IADD3 R13, PT, PT, -R13, RZ, RZ ;  /* 0x000000ff0d0d7210 */ /* 0x000fca0007ffe1ff */
[----:B------:R-:W-:-:S05]  /*0d70*/  IMAD R13, R18, R13, R14 ;  /* 0x0000000d120d7224 */ /* 0x000fca00078e020e */
[----:B------:R-:W-:-:S13]  /*0d80*/  ISETP.GT.U32.AND P1, PT, R18, R13, PT ;  /* 0x0000000d1200720c */ /* 0x000fda0003f24070 */
[----:B------:R-:W-:-:S05]  /*0d90*/  @!P1 IMAD.IADD R13, R13, 0x1, -R18 ;  /* 0x000000010d0d9824 */ /* 0x000fca00078e0a12 */
[----:B------:R-:W-:-:S13]  /*0da0*/  ISETP.GT.U32.AND P1, PT, R18, R13, PT ;  /* 0x0000000d1200720c */ /* 0x000fda0003f24070 */
[----:B------:R-:W-:-:S05]  /*0db0*/  @!P1 IADD3 R13, PT, PT, R13, -R18, RZ ;  /* 0x800000120d0d9210 */ /* 0x000fca0007ffe0ff */
[----:B------:R-:W-:-:S05]  /*0dc0*/  @!P2 IMAD.MOV R13, RZ, RZ, -R13 ;  /* 0x000000ffff0da224 */ /* 0x000fca00078e0a0d */
[----:B------:R-:W-:-:S05]  /*0dd0*/  SEL R13, R12, R13, !P0 ;  /* 0x0000000d0c0d7207 */ /* 0x000fca0004000000 */
[----:B------:R-:W-:-:S04]  /*0de0*/  IMAD R13, R10, UR9, R13 ;  /* 0x000000090a0d7c24 */ /* 0x000fc8000f8e020d */
[----:B------:R-:W-:-:S06]  /*0df0*/  IMAD.WIDE.U32 R8, R13, 0x4, R8 ;  /* 0x000000040d087825 */ /* 0x000fcc00078e0008 */
[----:B------:R-:W2:Y:S04]  /*0e00*/  LDG.E R8, desc[UR6][R8.64] ;  /* 0x0000000608087981 */ /* 0x000ea8000c1e1900 */
[----:B--2---:R2:W-:Y:S02]  /*0e10*/  STS [R17+0x10], R8 ;  /* 0x0000100811007388 */ /* 0x0045e40000000800 */
.L_x_3:
[----:B------:R-:W-:Y:S05]  /*0e20*/  BRA.U UP0, `(.L_x_4) ;  /* 0xfffffff100c47547 */ /* 0x000fea000b83ffff */
.L_x_0:
[----:B------:R-:W-:Y:S01]  /*0e30*/  ISETP.GT.U32.AND P0, PT, R2, 0x18, PT ;  /* 0x000000180200780c */ /* 0x000fe20003f04070 */
[----:B------:R-:W-:-:S12]  /*0e40*/  BSSY.RECONVERGENT B0, `(.L_x_5) ;  /* 0x000000a000007945 */ /* 0x000fd80003800200 */
[----:B------:R-:W-:Y:S05]  /*0e50*/  @P0 BRA `(.L_x_6) ;  /* 0x0000000000200947 */ /* 0x000fea0003800000 */
[----:B------:R-:W3:Y:S02]  /*0e60*/  LDC.64 R4, c[0x0][0x388] ;  /* 0x0000e200ff047b82 */ /* 0x000ee40000000a00 */
[----:B---3--:R-:W-:-:S06]  /*0e70*/  IMAD.WIDE.U32 R4, R2, 0x8, R4 ;  /* 0x0000000802047825 */ /* 0x008fcc00078e0004 */
[----:B------:R-:W3:Y:S01]  /*0e80*/  LDG.E.64 R4, desc[UR6][R4.64] ;  /* 0x0000000604047981 */ /* 0x000ee2000c1e1b00 */
[----:B------:R-:W4:Y:S01]  /*0e90*/  S2UR UR5, SR_CgaCtaId ;  /* 0x00000000000579c3 */ /* 0x000f220000008800 */
[----:B------:R-:W-:Y:S02]  /*0ea0*/  UMOV UR4, 0x400 ;  /* 0x0000040000047882 */ /* 0x000fe40000000000 */
[----:B----4-:R-:W-:-:S06]  /*0eb0*/  ULEA UR4, UR5, UR4, 0x18 ;  /* 0x0000000405047291 */ /* 0x010fcc000f8ec0ff */
[----:B------:R-:W-:-:S05]  /*0ec0*/  LEA R3, R2, UR4, 0x3 ;  /* 0x0000000402037c11 */ /* 0x000fca000f8e18ff */
[----:B---3--:R3:W-:Y:S02]  /*0ed0*/  STS.64 [R3], R4 ;  /* 0x0000000403007388 */ /* 0x0087e40000000a00 */
.L_x_6:
[----:B------:R-:W-:Y:S05]  /*0ee0*/  BSYNC.RECONVERGENT B0 ;  /* 0x0000000000007941 */ /* 0x000fea0003800200 */
.L_x_5:
[----:B------:R-:W4:Y:S02]  /*0ef0*/  LDCU UR10, c[0x0][0x39c] ;  /* 0x00007380ff0a77ac */ /* 0x000f240008000800 */
[----:B----4-:R-:W-:Y:S01]  /*0f00*/  UISETP.GE.AND UP0, UPT, UR10, 0x1, UPT ;  /* 0x000000010a00788c */ /* 0x010fe2000bf06270 */
[----:B------:R-:W-:Y:S08]  /*0f10*/  BAR.SYNC.DEFER_BLOCKING 0x0 ;  /* 0x0000000000007b1d */ /* 0x000ff00000010000 */
[----:B------:R-:W-:Y:S05]  /*0f20*/  BRA.U !UP0, `(.L_x_7) ;  /* 0x0000000908107547 */ /* 0x000fea000b800000 */
[----:B------:R-:W4:Y:S01]  /*0f30*/  S2UR UR5, SR_CgaCtaId ;  /* 0x00000000000579c3 */ /* 0x000f220000008800 */
[----:B------:R-:W-:Y:S01]  /*0f40*/  UMOV UR4, 0x400 ;  /* 0x0000040000047882 */ /* 0x000fe20000000000 */
[----:B---3--:R-:W-:-:S06]  /*0f50*/  IMAD R3, R2, UR10, RZ ;  /* 0x0000000a02037c24 */ /* 0x008fcc000f8e02ff */
[----:B------:R-:W3:Y:S01]  /*0f60*/  LDC R55, c[0x0][0x360] ;  /* 0x0000d800ff377b82 */ /* 0x000ee20000000800 */
[----:B----4-:R-:W-:Y:S02]  /*0f70*/  ULEA UR11, UR5, UR4, 0x18 ;  /* 0x00000004050b7291 */ /* 0x010fe4000f8ec0ff */
[----:B------:R-:W-:-:S04]  /*0f80*/  UIADD3 UR4, UPT, UPT, UR4, 0xc8, URZ ;  /* 0x000000c804047890 */ /* 0x000fc8000fffe0ff */
[----:B------:R-:W-:Y:S01]  /*0f90*/  ULEA UR4, UR5, UR4, 0x18 ;  /* 0x0000000405047291 */ /* 0x000fe2000f8ec0ff */
[----:B---3--:R-:W-:Y:S02]  /*0fa0*/  IMAD R2, R55, UR8, R2 ;  /* 0x0000000837027c24 */ /* 0x008fe4000f8e0202 */
[----:B------:R-:W3:Y:S01]  /*0fb0*/  LDS.64 R52, [UR11+0xc0] ;  /* 0x0000c00bff347984 */ /* 0x000ee20008000a00 */
[----:B------:R-:W-:Y:S02]  /*0fc0*/  ULEA UR5, UR9, 0x10, 0x2 ;  /* 0x0000001009057891 */ /* 0x000fe4000f8e10ff */
[----:B------:R-:W-:Y:S01]  /*0fd0*/  LEA R3, R3, UR4, 0x2 ;  /* 0x0000000403037c11 */ /* 0x000fe2000f8e10ff */
[----:B------:R-:W4:Y:S01]  /*0fe0*/  LDS.128 R32, [UR11] ;  /* 0x0000000bff207984 */ /* 0x000f220008000c00 */
[----:B------:R-:W-:Y:S01]  /*0ff0*/  IMAD R2, R2, UR10, RZ ;  /* 0x0000000a02027c24 */ /* 0x000fe2000f8e02ff */
[----:B------:R-:W-:Y:S02]  /*1000*/  UIADD3 UR4, UPT, UPT, -UR10, URZ, URZ ;  /* 0x000000ff0a047290 */ /* 0x000fe4000fffe1ff */
[----:B------:R-:W3:Y:S04]  /*1010*/  LDS.128 R28, [UR11+0x10] ;  /* 0x0000100bff1c7984 */ /* 0x000ee80008000c00 */
[----:B------:R-:W3:Y:S04]  /*1020*/  LDS.128 R24, [UR11+0x20] ;  /* 0x0000200bff187984 */ /* 0x000ee80008000c00 */
[----:B------:R-:W3:Y:S04]  /*1030*/  LDS.128 R20, [UR11+0x30] ;  /* 0x0000300bff147984 */ /* 0x000ee80008000c00 */
[----:B012---:R-:W0:Y:S04]  /*1040*/  LDS.128 R16, [UR11+0x40] ;  /* 0x0000400bff107984 */ /* 0x007e280008000c00 */
[----:B------:R-:W1:Y:S04]  /*1050*/  LDS.128 R12, [UR11+0x50] ;  /* 0x0000500bff0c7984 */ /* 0x000e680008000c00 */
[----:B------:R-:W2:Y:S04]  /*1060*/  LDS.128 R8, [UR11+0x60] ;  /* 0x0000600bff087984 */ /* 0x000ea80008000c00 */
[----:B------:R-:W0:Y:S04]  /*1070*/  LDS.128 R4, [UR11+0x70] ;  /* 0x0000700bff047984 */ /* 0x000e280008000c00 */
[----:B------:R-:W0:Y:S04]  /*1080*/  LDS.128 R36, [UR11+0x80] ;  /* 0x0000800bff247984 */ /* 0x000e280008000c00 */
[----:B------:R-:W0:Y:S04]  /*1090*/  LDS.128 R40, [UR11+0x90] ;  /* 0x0000900bff287984 */ /* 0x000e280008000c00 */
[----:B------:R-:W0:Y:S04]  /*10a0*/  LDS.128 R44, [UR11+0xa0] ;  /* 0x0000a00bff2c7984 */ /* 0x000e280008000c00 */
[----:B------:R-:W0:Y:S04]  /*10b0*/  LDS.128 R48, [UR11+0xb0] ;  /* 0x0000b00bff307984 */ /* 0x000e280008000c00 */
[----:B----4-:R0:W0:Y:S02]  /*10c0*/  LDS R0, [R3] ;  /* 0x0000000003007984 */ /* 0x0100240000000800 */
.L_x_10:
[----:B012---:R0:W4:Y:S01]  /*10d0*/  I2F.F64 R56, R0 ;  /* 0x0000000000387312 */ /* 0x0071220000201c00 */
[----:B------:R-:W5:Y:S01]  /*10e0*/  LDS R58, [R3+0x8] ;  /* 0x00000800033a7984 */ /* 0x000f620000000800 */
[----:B------:R-:W-:Y:S01]  /*10f0*/  UMOV UR10, 0xa0b5ed8d ;  /* 0xa0b5ed8d000a7882 */ /* 0x000fe20000000000 */
[----:B------:R-:W-:Y:S01]  /*1100*/  UMOV UR11, 0x3eb0c6f7 ;  /* 0x3eb0c6f7000b7882 */ /* 0x000fe20000000000 */
[----:B------:R-:W-:Y:S01]  /*1110*/  UIADD3 UR4, UPT, UPT, UR4, 0x1, URZ ;  /* 0x0000000104047890 */ /* 0x000fe2000fffe0ff */
[----:B------:R-:W-:Y:S01]  /*1120*/  BSSY.RECONVERGENT B0, `(.L_x_8) ;  /* 0x0000062000007945 */ /* 0x000fe20003800200 */
[----:B0-----:R-:W0:Y:S02]  /*1130*/  LDS R0, [R3+0x4] ;  /* 0x0000040003007984 */ /* 0x001e240000000800 */
[----:B------:R-:W-:Y:S01]  /*1140*/  UISETP.NE.AND UP0, UPT, UR4, URZ, UPT ;  /* 0x000000ff0400728c */ /* 0x000fe2000bf05270 */
[----:B----4-:R-:W-:Y:S01]  /*1150*/  DFMA R56, R32, R56, RZ ;  /* 0x000000382038722b */ /* 0x010fe200000000ff */
[----:B-----5:R-:W-:Y:S08]  /*1160*/  I2F.F64 R58, R58 ;  /* 0x0000003a003a7312 */ /* 0x020ff00000201c00 */
[----:B0-----:R-:W0:Y:S02]  /*1170*/  I2F.F64 R54, R0 ;  /* 0x0000000000367312 */ /* 0x001e240000201c00 */
[----:B0-----:R-:W-:Y:S01]  /*1180*/  DFMA R54, R54, R34, R56 ;  /* 0x000000223636722b */ /* 0x001fe20000000038 */
[----:B------:R-:W0:Y:S07]  /*1190*/  LDS R56, [R3+0xc] ;  /* 0x00000c0003387984 */ /* 0x000e2e0000000800 */
[----:B---3--:R-:W-:Y:S01]  /*11a0*/  DFMA R54, R28, R58, R54 ;  /* 0x0000003a1c36722b */ /* 0x008fe20000000036 */
[----:B------:R-:W3:Y:S04]  /*11b0*/  LDS R59, [R3+0x10] ;  /* 0x00001000033b7984 */ /* 0x000ee80000000800 */
[----:B------:R-:W-:Y:S01]  /*11c0*/  LDS R58, [R3+UR5+0x8] ;  /* 0x00000805033a7984 */ /* 0x000fe20008000800 */
[----:B0-----:R-:W0:Y:S08]  /*11d0*/  I2F.F64 R56, R56 ;  /* 0x0000003800387312 */ /* 0x001e300000201c00 */
[----:B---3--:R3:W4:Y:S01]  /*11e0*/  I2F.F64 R60, R59 ;  /* 0x0000003b003c7312 */ /* 0x0087220000201c00 */
[----:B0-----:R-:W-:Y:S01]  /*11f0*/  DFMA R54, R56, R30, R54 ;  /* 0x0000001e3836722b */ /* 0x001fe20000000036 */
[----:B---3--:R-:W-:Y:S04]  /*1200*/  LDS R59, [R3+UR5+0xc] ;  /* 0x00000c05033b7984 */ /* 0x008fe80008000800 */
[----:B------:R-:W0:Y:S03]  /*1210*/  LDS R57, [R3+UR5] ;  /* 0x0000000503397984 */ /* 0x000e260008000800 */
[----:B----4-:R-:W-:Y:S01]  /*1220*/  DFMA R54, R24, R60, R54 ;  /* 0x0000003c1836722b */ /* 0x010fe20000000036 */
[----:B------:R-:W3:Y:S01]  /*1230*/  LDS R56, [R3+UR5+0x4] ;  /* 0x0000040503387984 */ /* 0x000ee20008000800 */
[----:B0-----:R-:W0:Y:S06]  /*1240*/  I2F.F64 R60, R57 ;  /* 0x00000039003c7312 */ /* 0x001e2c0000201c00 */
[----:B0-----:R-:W-:-:S02]  /*1250*/  DFMA R54, R60, R26, R54 ;  /* 0x0000001a3c36722b */ /* 0x001fc40000000036 */
[----:B---3--:R-:W0:Y:S06]  /*1260*/  I2F.F64 R60, R56 ;  /* 0x00000038003c7312 */ /* 0x008e2c0000201c00 */
[----:B0-----:R-:W-:Y:S02]  /*1270*/  DFMA R54, R20, R60, R54 ;  /* 0x0000003c1436722b */ /* 0x001fe40000000036 */
[----:B------:R0:W3:Y:S02]  /*1280*/  I2F.F64 R60, R58 ;  /* 0x0000003a003c7312 */ /* 0x0000e40000201c00 */
[----:B0-----:R-:W0:Y:S04]  /*1290*/  LDS R58, [R3+UR5+0x10] ;  /* 0x00001005033a7984 */ /* 0x001e280008000800 */
[----:B---3--:R-:W-:-:S02]  /*12a0*/  DFMA R54, R60, R22, R54 ;  /* 0x000000163c36722b */ /* 0x008fc40000000036 */
[----:B------:R-:W3:Y:S06]  /*12b0*/  I2F.F64 R60, R59 ;  /* 0x0000003b003c7312 */ /* 0x000eec0000201c00 */
[----:B---3--:R-:W-:Y:S02]  /*12c0*/  DFMA R54, R16, R60, R54 ;  /* 0x0000003c1036722b */ /* 0x008fe40000000036 */
[----:B0-----:R0:W3:Y:S02]  /*12d0*/  I2F.F64 R60, R58 ;  /* 0x0000003a003c7312 */ /* 0x0010e40000201c00 */
[----:B0-----:R-:W-:-:S02]  /*12e0*/  IADD3 R58, PT, PT, R3, UR5, RZ ;  /* 0x00000005033a7c10 */ /* 0x001fc4000fffe0ff */
[----:B------:R-:W-:-:S03]  /*12f0*/  IADD3 R3, PT, PT, R3, 0x4, RZ ;  /* 0x0000000403037810 */ /* 0x000fc60007ffe0ff */
[----:B------:R-:W-:Y:S01]  /*1300*/  LDS R59, [R58+UR5+0x8] ;  /* 0x000008053a3b7984 */ /* 0x000fe20008000800 */
[----:B---3--:R-:W-:-:S03]  /*1310*/  DFMA R54, R60, R18, R54 ;  /* 0x000000123c36722b */ /* 0x008fc60000000036 */
[----:B------:R-:W0:Y:S04]  /*1320*/  LDS R60, [R58+UR5] ;  /* 0x000000053a3c7984 */ /* 0x000e280008000800 */
[----:B------:R-:W3:Y:S01]  /*1330*/  LDS R61, [R58+UR5+0x4] ;  /* 0x000004053a3d7984 */ /* 0x000ee20008000800 */
[----:B0-----:R0:W1:Y:S03]  /*1340*/  I2F.F64 R56, R60 ;  /* 0x0000003c00387312 */ /* 0x0010660000201c00 */
[----:B0-----:R-:W0:Y:S01]  /*1350*/  LDS R60, [R58+UR5+0xc] ;  /* 0x00000c053a3c7984 */ /* 0x001e220008000800 */
[----:B-1----:R-:W-:-:S04]  /*1360*/  DFMA R56, R12, R56, R54 ;  /* 0x000000380c38722b */ /* 0x002fc80000000036 */
[----:B---3--:R-:W1:Y:S04]  /*1370*/  I2F.F64 R54, R61 ;  /* 0x0000003d00367312 */ /* 0x008e680000201c00 */
[----:B-1----:R-:W-:-:S04]  /*1380*/  DFMA R54, R54, R14, R56 ;  /* 0x0000000e3636722b */ /* 0x002fc80000000038 */
[----:B------:R1:W2:Y:S02]  /*1390*/  I2F.F64 R56, R59 ;  /* 0x0000003b00387312 */ /* 0x0002a40000201c00 */
[----:B-1----:R-:W-:-:S05]  /*13a0*/  VIADD R59, R58, UR5 ;  /* 0x000000053a3b7c36 */ /* 0x002fca0008000000 */
[----:B------:R-:W-:Y:S01]  /*13b0*/  LDS R61, [R59+UR5] ;  /* 0x000000053b3d7984 */ /* 0x000fe20008000800 */
[----:B--2---:R-:W-:Y:S01]  /*13c0*/  DFMA R56, R8, R56, R54 ;  /* 0x000000380838722b */ /* 0x004fe20000000036 */
[----:B0-----:R0:W1:Y:S02]  /*13d0*/  I2F.F64 R54, R60 ;  /* 0x0000003c00367312 */ /* 0x0010640000201c00 */
[----:B0-----:R-:W0:Y:S04]  /*13e0*/  LDS R60, [R58+UR5+0x10] ;  /* 0x000010053a3c7984 */ /* 0x001e280008000800 */
[----:B------:R-:W-:Y:S01]  /*13f0*/  LDS R58, [R59+UR5+0xc] ;  /* 0x00000c053b3a7984 */ /* 0x000fe20008000800 */
[----:B-1----:R-:W-:Y:S02]  /*1400*/  DFMA R54, R54, R10, R56 ;  /* 0x0000000a3636722b */ /* 0x002fe40000000038 */
[----:B0-----:R0:W1:Y:S02]  /*1410*/  I2F.F64 R56, R60 ;  /* 0x0000003c00387312 */ /* 0x0010640000201c00 */
[----:B0-----:R-:W-:Y:S04]  /*1420*/  LDS R60, [R59+UR5+0x8] ;  /* 0x000008053b3c7984 */ /* 0x001fe80008000800 */
[----:B-1----:R-:W-:-:S02]  /*1430*/  DFMA R54, R4, R56, R54 ;  /* 0x000000380436722b */ /* 0x002fc40000000036 */
[----:B------:R0:W1:Y:S02]  /*1440*/  I2F.F64 R56, R61 ;  /* 0x0000003d00387312 */ /* 0x0000640000201c00 */
[----:B0-----:R-:W0:Y:S04]  /*1450*/  LDS R61, [R59+UR5+0x4] ;  /* 0x000004053b3d7984 */ /* 0x001e280008000800 */
[----:B-1----:R-:W-:Y:S02]  /*1460*/  DFMA R56, R56, R6, R54 ;  /* 0x000000063838722b */ /* 0x002fe40000000036 */
[----:B0-----:R-:W0:Y:S06]  /*1470*/  I2F.F64 R54, R61 ;  /* 0x0000003d00367312 */ /* 0x001e2c0000201c00 */
[----:B0-----:R-:W-:-:S02]  /*1480*/  DFMA R54, R36, R54, R56 ;  /* 0x000000362436722b */ /* 0x001fc40000000038 */
[----:B------:R0:W1:Y:S02]  /*1490*/  I2F.F64 R56, R60 ;  /* 0x0000003c00387312 */ /* 0x0000640000201c00 */
[----:B0-----:R-:W0:Y:S04]  /*14a0*/  LDS R60, [R59+UR5+0x10] ;  /* 0x000010053b3c7984 */ /* 0x001e280008000800 */
[----:B-1----:R-:W-:Y:S02]  /*14b0*/  DFMA R56, R56, R38, R54 ;  /* 0x000000263838722b */ /* 0x002fe40000000036 */
[----:B------:R1:W2:Y:S02]  /*14c0*/  I2F.F64 R54, R58 ;  /* 0x0000003a00367312 */ /* 0x0002a40000201c00 */
[----:B-1----:R-:W-:-:S05]  /*14d0*/  IADD3 R58, PT, PT, R59, UR5, RZ ;  /* 0x000000053b3a7c10 */ /* 0x002fca000fffe0ff */
[----:B------:R-:W1:Y:S01]  /*14e0*/  LDS R61, [R58+UR5] ;  /* 0x000000053a3d7984 */ /* 0x000e620008000800 */
[----:B--2---:R-:W-:-:S03]  /*14f0*/  DFMA R54, R40, R54, R56 ;  /* 0x000000362836722b */ /* 0x004fc60000000038 */
[----:B------:R-:W-:Y:S01]  /*1500*/  LDS R59, [R58+UR5+0x8] ;  /* 0x000008053a3b7984 */ /* 0x000fe20008000800 */
[----:B0-----:R0:W2:Y:S03]  /*1510*/  I2F.F64 R56, R60 ;  /* 0x0000003c00387312 */ /* 0x0010a60000201c00 */
[----:B0-----:R-:W0:Y:S01]  /*1520*/  LDS R60, [R58+UR5+0x4] ;  /* 0x000004053a3c7984 */ /* 0x001e220008000800 */
[----:B--2---:R-:W-:-:S04]  /*1530*/  DFMA R54, R56, R42, R54 ;  /* 0x0000002a3836722b */ /* 0x004fc80000000036 */
[----:B-1----:R-:W1:Y:S04]  /*1540*/  I2F.F64 R56, R61 ;  /* 0x0000003d00387312 */ /* 0x002e680000201c00 */
[----:B-1----:R-:W-:-:S04]  /*1550*/  DFMA R56, R44, R56, R54 ;  /* 0x000000382c38722b */ /* 0x002fc80000000036 */
[----:B0-----:R0:W1:Y:S02]  /*1560*/  I2F.F64 R54, R60 ;  /* 0x0000003c00367312 */ /* 0x0010640000201c00 */
[----:B0-----:R-:W-:Y:S02]  /*1570*/  LDS R60, [R58+UR5+0x10] ;  /* 0x000010053a3c7984 */ /* 0x001fe40008000800 */
[----:B-1----:R-:W-:-:S04]  /*1580*/  DFMA R54, R54, R46, R56 ;  /* 0x0000002e3636722b */ /* 0x002fc80000000038 */
[----:B------:R0:W1:Y:S02]  /*1590*/  I2F.F64 R56, R59 ;  /* 0x0000003b00387312 */ /* 0x0000640000201c00 */
[----:B0-----:R-:W0:Y:S02]  /*15a0*/  LDS R59, [R58+UR5+0xc] ;  /* 0x00000c053a3b7984 */ /* 0x001e240008000800 */
[----:B-1----:R-:W-:-:S04]  /*15b0*/  DFMA R54, R48, R56, R54 ;  /* 0x000000383036722b */ /* 0x002fc80000000036 */
[----:B0-----:R-:W0:Y:S04]  /*15c0*/  I2F.F64 R56, R59 ;  /* 0x0000003b00387312 */ /* 0x001e280000201c00 */
[----:B0-----:R-:W-:-:S04]  /*15d0*/  DFMA R54, R56, R50, R54 ;  /* 0x000000323836722b */ /* 0x001fc80000000036 */
[----:B------:R-:W0:Y:S04]  /*15e0*/  I2F.F64 R56, R60 ;  /* 0x0000003c00387312 */ /* 0x000e280000201c00 */
[----:B0-----:R-:W-:-:S08]  /*15f0*/  DFMA R54, R52, R56, R54 ;  /* 0x000000383436722b */ /* 0x001fd00000000036 */
[----:B------:R-:W-:-:S14]  /*1600*/  DSETP.GT.AND P0, PT, R54, UR10, PT ;  /* 0x0000000a36007e2a */ /* 0x000fdc000bf04000 */
[----:B------:R-:W0:Y:S01]  /*1610*/  @P0 LDC.64 R56, c[0x0][0x390] ;  /* 0x0000e400ff380b82 */ /* 0x000e220000000a00 */
[----:B------:R-:W-:Y:S02]  /*1620*/  @P0 IMAD.MOV.U32 R61, RZ, RZ, 0x1 ;  /* 0x00000001ff3d0424 */ /* 0x000fe400078e00ff */
[----:B0-----:R-:W-:-:S05]  /*1630*/  @P0 IMAD.WIDE R56, R2, 0x4, R56 ;  /* 0x0000000402380825 */ /* 0x001fca00078e0238 */
[----:B------:R0:W-:Y:S01]  /*1640*/  @P0 STG.E desc[UR6][R56.64], R61 ;  /* 0x0000003d38000986 */ /* 0x0001e2000c101906 */
[----:B------:R-:W-:Y:S05]  /*1650*/  @P0 BRA `(.L_x_9) ;  /* 0x0000000000380947 */ /* 0x000fea0003800000 */
[----:B------:R-:W-:Y:S01]  /*1660*/  UMOV UR10, 0xa0b5ed8d ;  /* 0xa0b5ed8d000a7882 */ /* 0x000fe20000000000 */
[----:B------:R-:W-:Y:S02]  /*1670*/  UMOV UR11, 0x3eb0c6f7 ;  /* 0x3eb0c6f7000b7882 */ /* 0x000fe40000000000 */
[----:B------:R-:W-:-:S14]  /*1680*/  DSETP.GEU.AND P0, PT, R54, -UR10, PT ;  /* 0x8000000a36007e2a */ /* 0x000fdc000bf0e000 */
[----:B------:R-:W1:Y:S01]  /*1690*/  @!P0 LDC.64 R54, c[0x0][0x390] ;  /* 0x0000e400ff368b82 */ /* 0x000e620000000a00 */
[----:B0-----:R-:W-:Y:S02]  /*16a0*/  @!P0 IMAD.MOV.U32 R57, RZ, RZ, -0x1 ;  /* 0xffffffffff398424 */ /* 0x001fe400078e00ff */
[----:B-1----:R-:W-:-:S05]  /*16b0*/  @!P0 IMAD.WIDE R54, R2, 0x4, R54 ;  /* 0x0000000402368825 */ /* 0x002fca00078e0236 */
[----:B------:R1:W-:Y:S01]  /*16c0*/  @!P0 STG.E desc[UR6][R54.64], R57 ;  /* 0x0000003936008986 */ /* 0x0003e2000c101906 */
[----:B------:R-:W-:Y:S05]  /*16d0*/  @!P0 BRA `(.L_x_9) ;  /* 0x0000000000188947 */ /* 0x000fea0003800000 */
[----:B-1----:R-:W0:Y:S08]  /*16e0*/  LDC.64 R54, c[0x0][0x380] ;  /* 0x0000e000ff367b82 */ /* 0x002e300000000a00 */
[----:B------:R-:W1:Y:S01]  /*16f0*/  LDC.64 R56, c[0x0][0x390] ;  /* 0x0000e400ff387b82 */ /* 0x000e620000000a00 */
[----:B0-----:R-:W-:-:S06]  /*1700*/  IMAD.WIDE R54, R2, 0x4, R54 ;  /* 0x0000000402367825 */ /* 0x001fcc00078e0236 */
[----:B------:R-:W2:Y:S01]  /*1710*/  LDG.E R55, desc[UR6][R54.64] ;  /* 0x0000000636377981 */ /* 0x000ea2000c1e1900 */
[----:B-1----:R-:W-:-:S05]  /*1720*/  IMAD.WIDE R56, R2, 0x4, R56 ;  /* 0x0000000402387825 */ /* 0x002fca00078e0238 */
[----:B--2---:R2:W-:Y:S02]  /*1730*/  STG.E desc[UR6][R56.64], R55 ;  /* 0x0000003738007986 */ /* 0x0045e4000c101906 */
.L_x_9:
[----:B------:R-:W-:Y:S05]  /*1740*/  BSYNC.RECONVERGENT B0 ;  /* 0x0000000000007941 */ /* 0x000fea0003800200 */
.L_x_8:
[----:B------:R-:W-:Y:S01]  /*1750*/  IADD3 R2, PT, PT, R2, 0x1, RZ ;  /* 0x0000000102027810 */ /* 0x000fe20007ffe0ff */
[----:B------:R-:W-:Y:S06]  /*1760*/  BRA.U UP0, `(.L_x_10) ;  /* 0xfffffff900587547 */ /* 0x000fec000b83ffff */
.L_x_7:
[----:B------:R-:W-:Y:S06]  /*1770*/  BAR.SYNC.DEFER_BLOCKING 0x0 ;  /* 0x0000000000007b1d */ /* 0x000fec0000010000 */
[----:B------:R-:W-:Y:S05]  /*1780*/  EXIT ;  /* 0x000000000000794d */ /* 0x000fea0003800000 */
.L_x_11:
[----:B------:R-:W-:-:S00]  /*1790*/  BRA `(.L_x_11) ;  /* 0xfffffffc00fc7947 */ /* 0x000fc0000383ffff */
[----:B------:R-:W-:-:S00]  /*17a0*/  NOP ;  /* 0x0000000000007918 */ /* 0x000fc00000000000 */
        /* <DEDUP_REMOVED lines=13> */
.L_x_12:


//--------------------- .nv.shared._Z9cudaisingPiPdS_ii --------------------------
	.section	.nv.shared._Z9cudaisingPiPdS_ii,"aw",@nobits
	.sectionflags	@""
	.align	8
.nv.shared._Z9cudaisingPiPdS_ii:
	.zero		11644


//--------------------- .nv.shared.reserved.0     --------------------------
	.section	.nv.shared.reserved.0,"aw",@nobits
	.weak		__nv_reservedSMEM_offset_0_alias
	.size		__nv_reservedSMEM_offset_0_alias, 0, 64
	.other		__nv_reservedSMEM_offset_0_alias,@"STO_CUDA_RESERVED_SHARED STV_DEFAULT"
__nv_reservedSMEM_offset_0_alias:
	.zero		0
	.zero		64


//--------------------- .nv.constant0._Z9cudaisingPiPdS_ii --------------------------
	.section	.nv.constant0._Z9cudaisingPiPdS_ii,"a",@progbits
	.sectionflags	@""
	.align	4
.nv.constant0._Z9cudaisingPiPdS_ii:
	.zero		928


//--------------------- SYMBOLS --------------------------

	.type		.nv.reservedSmem.offset0,@object
	.size		.nv.reservedSmem.offset0,0x4
	.type		.nv.reservedSmem.cap,@object
	.size		.nv.reservedSmem.cap,0x4
